//
// Generated by NVIDIA NVVM Compiler
//
// Compiler Build ID: CL-36424714
// Cuda compilation tools, release 13.0, V13.0.88
// Based on NVVM 20.0.0
//

.version 9.0
.target sm_100
.address_size 64

	// .globl	_ZN8physgrad24calculate_density_kernelEPK6float3PfPKfif

.visible .entry _ZN8physgrad24calculate_density_kernelEPK6float3PfPKfif(
	.param .u64 .ptr .align 1 _ZN8physgrad24calculate_density_kernelEPK6float3PfPKfif_param_0,
	.param .u64 .ptr .align 1 _ZN8physgrad24calculate_density_kernelEPK6float3PfPKfif_param_1,
	.param .u64 .ptr .align 1 _ZN8physgrad24calculate_density_kernelEPK6float3PfPKfif_param_2,
	.param .u32 _ZN8physgrad24calculate_density_kernelEPK6float3PfPKfif_param_3,
	.param .f32 _ZN8physgrad24calculate_density_kernelEPK6float3PfPKfif_param_4
)
{
	.reg .pred 	%p<17>;
	.reg .b32 	%r<19>;
	.reg .b32 	%f<125>;
	.reg .b64 	%rd<30>;
	.reg .b64 	%fd<25>;

	ld.param.u64 	%rd16, [_ZN8physgrad24calculate_density_kernelEPK6float3PfPKfif_param_0];
	ld.param.u64 	%rd15, [_ZN8physgrad24calculate_density_kernelEPK6float3PfPKfif_param_1];
	ld.param.u64 	%rd17, [_ZN8physgrad24calculate_density_kernelEPK6float3PfPKfif_param_2];
	ld.param.u32 	%r11, [_ZN8physgrad24calculate_density_kernelEPK6float3PfPKfif_param_3];
	ld.param.f32 	%f40, [_ZN8physgrad24calculate_density_kernelEPK6float3PfPKfif_param_4];
	cvta.to.global.u64 	%rd1, %rd17;
	cvta.to.global.u64 	%rd2, %rd16;
	mov.u32 	%r12, %ctaid.x;
	mov.u32 	%r13, %ntid.x;
	mov.u32 	%r14, %tid.x;
	mad.lo.s32 	%r1, %r12, %r13, %r14;
	setp.ge.s32 	%p1, %r1, %r11;
	@%p1 bra 	$L__BB0_29;
	mul.wide.s32 	%rd18, %r1, 12;
	add.s64 	%rd19, %rd2, %rd18;
	ld.global.nc.f32 	%f1, [%rd19];
	ld.global.nc.f32 	%f2, [%rd19+4];
	ld.global.nc.f32 	%f3, [%rd19+8];
	setp.lt.s32 	%p2, %r11, 1;
	mov.f32 	%f112, 0f00000000;
	@%p2 bra 	$L__BB0_28;
	mul.f32 	%f4, %f40, %f40;
	mul.f32 	%f44, %f4, %f4;
	mul.f32 	%f45, %f4, %f44;
	mul.f32 	%f46, %f4, %f45;
	mul.f32 	%f47, %f40, %f46;
	cvt.f64.f32 	%fd2, %f47;
	mul.f64 	%fd3, %fd2, 0d406921FB54442D18;
	mov.f64 	%fd4, 0d4073B00000000000;
	div.rn.f64 	%fd1, %fd4, %fd3;
	and.b32  	%r2, %r11, 3;
	setp.lt.u32 	%p3, %r11, 4;
	mov.f32 	%f112, 0f00000000;
	mov.b32 	%r17, 0;
	@%p3 bra 	$L__BB0_21;
	and.b32  	%r17, %r11, 2147483644;
	neg.s32 	%r16, %r17;
	add.s64 	%rd27, %rd2, 24;
	add.s64 	%rd26, %rd1, 8;
	mov.f32 	%f112, 0f00000000;
$L__BB0_4:
	ld.global.nc.f32 	%f49, [%rd27+-24];
	ld.global.nc.f32 	%f50, [%rd27+-20];
	ld.global.nc.f32 	%f51, [%rd27+-16];
	sub.f32 	%f52, %f1, %f49;
	sub.f32 	%f53, %f2, %f50;
	sub.f32 	%f54, %f3, %f51;
	mul.f32 	%f55, %f53, %f53;
	fma.rn.f32 	%f56, %f52, %f52, %f55;
	fma.rn.f32 	%f57, %f54, %f54, %f56;
	sqrt.rn.f32 	%f6, %f57;
	setp.geu.f32 	%p4, %f6, %f40;
	@%p4 bra 	$L__BB0_8;
	ld.global.nc.f32 	%f7, [%rd26+-8];
	setp.ge.f32 	%p5, %f6, %f40;
	mov.f32 	%f111, 0f00000000;
	@%p5 bra 	$L__BB0_7;
	mul.f32 	%f59, %f6, %f6;
	sub.f32 	%f60, %f4, %f59;
	cvt.f64.f32 	%fd5, %f60;
	mul.f64 	%fd6, %fd1, %fd5;
	mul.f64 	%fd7, %fd6, %fd5;
	mul.f64 	%fd8, %fd7, %fd5;
	cvt.rn.f32.f64 	%f111, %fd8;
$L__BB0_7:
	fma.rn.f32 	%f112, %f7, %f111, %f112;
$L__BB0_8:
	ld.global.nc.f32 	%f61, [%rd27+-12];
	ld.global.nc.f32 	%f62, [%rd27+-8];
	ld.global.nc.f32 	%f63, [%rd27+-4];
	sub.f32 	%f64, %f1, %f61;
	sub.f32 	%f65, %f2, %f62;
	sub.f32 	%f66, %f3, %f63;
	mul.f32 	%f67, %f65, %f65;
	fma.rn.f32 	%f68, %f64, %f64, %f67;
	fma.rn.f32 	%f69, %f66, %f66, %f68;
	sqrt.rn.f32 	%f12, %f69;
	setp.geu.f32 	%p6, %f12, %f40;
	@%p6 bra 	$L__BB0_12;
	ld.global.nc.f32 	%f13, [%rd26+-4];
	setp.ge.f32 	%p7, %f12, %f40;
	mov.f32 	%f113, 0f00000000;
	@%p7 bra 	$L__BB0_11;
	mul.f32 	%f71, %f12, %f12;
	sub.f32 	%f72, %f4, %f71;
	cvt.f64.f32 	%fd9, %f72;
	mul.f64 	%fd10, %fd1, %fd9;
	mul.f64 	%fd11, %fd10, %fd9;
	mul.f64 	%fd12, %fd11, %fd9;
	cvt.rn.f32.f64 	%f113, %fd12;
$L__BB0_11:
	fma.rn.f32 	%f112, %f13, %f113, %f112;
$L__BB0_12:
	ld.global.nc.f32 	%f73, [%rd27];
	ld.global.nc.f32 	%f74, [%rd27+4];
	ld.global.nc.f32 	%f75, [%rd27+8];
	sub.f32 	%f76, %f1, %f73;
	sub.f32 	%f77, %f2, %f74;
	sub.f32 	%f78, %f3, %f75;
	mul.f32 	%f79, %f77, %f77;
	fma.rn.f32 	%f80, %f76, %f76, %f79;
	fma.rn.f32 	%f81, %f78, %f78, %f80;
	sqrt.rn.f32 	%f18, %f81;
	setp.geu.f32 	%p8, %f18, %f40;
	@%p8 bra 	$L__BB0_16;
	ld.global.nc.f32 	%f19, [%rd26];
	setp.ge.f32 	%p9, %f18, %f40;
	mov.f32 	%f115, 0f00000000;
	@%p9 bra 	$L__BB0_15;
	mul.f32 	%f83, %f18, %f18;
	sub.f32 	%f84, %f4, %f83;
	cvt.f64.f32 	%fd13, %f84;
	mul.f64 	%fd14, %fd1, %fd13;
	mul.f64 	%fd15, %fd14, %fd13;
	mul.f64 	%fd16, %fd15, %fd13;
	cvt.rn.f32.f64 	%f115, %fd16;
$L__BB0_15:
	fma.rn.f32 	%f112, %f19, %f115, %f112;
$L__BB0_16:
	ld.global.nc.f32 	%f85, [%rd27+12];
	ld.global.nc.f32 	%f86, [%rd27+16];
	ld.global.nc.f32 	%f87, [%rd27+20];
	sub.f32 	%f88, %f1, %f85;
	sub.f32 	%f89, %f2, %f86;
	sub.f32 	%f90, %f3, %f87;
	mul.f32 	%f91, %f89, %f89;
	fma.rn.f32 	%f92, %f88, %f88, %f91;
	fma.rn.f32 	%f93, %f90, %f90, %f92;
	sqrt.rn.f32 	%f24, %f93;
	setp.geu.f32 	%p10, %f24, %f40;
	@%p10 bra 	$L__BB0_20;
	ld.global.nc.f32 	%f25, [%rd26+4];
	setp.ge.f32 	%p11, %f24, %f40;
	mov.f32 	%f117, 0f00000000;
	@%p11 bra 	$L__BB0_19;
	mul.f32 	%f95, %f24, %f24;
	sub.f32 	%f96, %f4, %f95;
	cvt.f64.f32 	%fd17, %f96;
	mul.f64 	%fd18, %fd1, %fd17;
	mul.f64 	%fd19, %fd18, %fd17;
	mul.f64 	%fd20, %fd19, %fd17;
	cvt.rn.f32.f64 	%f117, %fd20;
$L__BB0_19:
	fma.rn.f32 	%f112, %f25, %f117, %f112;
$L__BB0_20:
	add.s32 	%r16, %r16, 4;
	add.s64 	%rd27, %rd27, 48;
	add.s64 	%rd26, %rd26, 16;
	setp.ne.s32 	%p12, %r16, 0;
	@%p12 bra 	$L__BB0_4;
$L__BB0_21:
	setp.eq.s32 	%p13, %r2, 0;
	@%p13 bra 	$L__BB0_28;
	mul.wide.u32 	%rd20, %r17, 4;
	add.s64 	%rd29, %rd1, %rd20;
	mul.wide.u32 	%rd21, %r17, 12;
	add.s64 	%rd22, %rd21, %rd2;
	add.s64 	%rd28, %rd22, 8;
	neg.s32 	%r18, %r2;
$L__BB0_23:
	.pragma "nounroll";
	ld.global.nc.f32 	%f97, [%rd28+-8];
	ld.global.nc.f32 	%f98, [%rd28+-4];
	ld.global.nc.f32 	%f99, [%rd28];
	sub.f32 	%f100, %f1, %f97;
	sub.f32 	%f101, %f2, %f98;
	sub.f32 	%f102, %f3, %f99;
	mul.f32 	%f103, %f101, %f101;
	fma.rn.f32 	%f104, %f100, %f100, %f103;
	fma.rn.f32 	%f105, %f102, %f102, %f104;
	sqrt.rn.f32 	%f33, %f105;
	setp.geu.f32 	%p14, %f33, %f40;
	@%p14 bra 	$L__BB0_27;
	ld.global.nc.f32 	%f34, [%rd29];
	setp.ge.f32 	%p15, %f33, %f40;
	mov.f32 	%f122, 0f00000000;
	@%p15 bra 	$L__BB0_26;
	mul.f32 	%f107, %f33, %f33;
	sub.f32 	%f108, %f4, %f107;
	cvt.f64.f32 	%fd21, %f108;
	mul.f64 	%fd22, %fd1, %fd21;
	mul.f64 	%fd23, %fd22, %fd21;
	mul.f64 	%fd24, %fd23, %fd21;
	cvt.rn.f32.f64 	%f122, %fd24;
$L__BB0_26:
	fma.rn.f32 	%f112, %f34, %f122, %f112;
$L__BB0_27:
	add.s64 	%rd29, %rd29, 4;
	add.s64 	%rd28, %rd28, 12;
	add.s32 	%r18, %r18, 1;
	setp.ne.s32 	%p16, %r18, 0;
	@%p16 bra 	$L__BB0_23;
$L__BB0_28:
	max.f32 	%f109, %f112, 0f2EDBE6FF;
	cvta.to.global.u64 	%rd23, %rd15;
	mul.wide.s32 	%rd24, %r1, 4;
	add.s64 	%rd25, %rd23, %rd24;
	st.global.f32 	[%rd25], %f109;
$L__BB0_29:
	ret;

}
	// .globl	_ZN8physgrad25calculate_pressure_kernelEPKfPfiff
.visible .entry _ZN8physgrad25calculate_pressure_kernelEPKfPfiff(
	.param .u64 .ptr .align 1 _ZN8physgrad25calculate_pressure_kernelEPKfPfiff_param_0,
	.param .u64 .ptr .align 1 _ZN8physgrad25calculate_pressure_kernelEPKfPfiff_param_1,
	.param .u32 _ZN8physgrad25calculate_pressure_kernelEPKfPfiff_param_2,
	.param .f32 _ZN8physgrad25calculate_pressure_kernelEPKfPfiff_param_3,
	.param .f32 _ZN8physgrad25calculate_pressure_kernelEPKfPfiff_param_4
)
{
	.reg .pred 	%p<2>;
	.reg .b32 	%r<6>;
	.reg .b32 	%f<7>;
	.reg .b64 	%rd<8>;

	ld.param.u64 	%rd1, [_ZN8physgrad25calculate_pressure_kernelEPKfPfiff_param_0];
	ld.param.u64 	%rd2, [_ZN8physgrad25calculate_pressure_kernelEPKfPfiff_param_1];
	ld.param.u32 	%r2, [_ZN8physgrad25calculate_pressure_kernelEPKfPfiff_param_2];
	ld.param.f32 	%f1, [_ZN8physgrad25calculate_pressure_kernelEPKfPfiff_param_3];
	ld.param.f32 	%f2, [_ZN8physgrad25calculate_pressure_kernelEPKfPfiff_param_4];
	mov.u32 	%r3, %ctaid.x;
	mov.u32 	%r4, %ntid.x;
	mov.u32 	%r5, %tid.x;
	mad.lo.s32 	%r1, %r3, %r4, %r5;
	setp.ge.s32 	%p1, %r1, %r2;
	@%p1 bra 	$L__BB1_2;
	cvta.to.global.u64 	%rd3, %rd1;
	cvta.to.global.u64 	%rd4, %rd2;
	mul.wide.s32 	%rd5, %r1, 4;
	add.s64 	%rd6, %rd3, %rd5;
	ld.global.nc.f32 	%f3, [%rd6];
	sub.f32 	%f4, %f3, %f1;
	mul.f32 	%f5, %f2, %f4;
	add.s64 	%rd7, %rd4, %rd5;
	max.f32 	%f6, %f5, 0f00000000;
	st.global.f32 	[%rd7], %f6;
$L__BB1_2:
	ret;

}
	// .globl	_ZN8physgrad32calculate_pressure_forces_kernelEPK6float3PKfS4_S4_PS0_if
.visible .entry _ZN8physgrad32calculate_pressure_forces_kernelEPK6float3PKfS4_S4_PS0_if(
	.param .u64 .ptr .align 1 _ZN8physgrad32calculate_pressure_forces_kernelEPK6float3PKfS4_S4_PS0_if_param_0,
	.param .u64 .ptr .align 1 _ZN8physgrad32calculate_pressure_forces_kernelEPK6float3PKfS4_S4_PS0_if_param_1,
	.param .u64 .ptr .align 1 _ZN8physgrad32calculate_pressure_forces_kernelEPK6float3PKfS4_S4_PS0_if_param_2,
	.param .u64 .ptr .align 1 _ZN8physgrad32calculate_pressure_forces_kernelEPK6float3PKfS4_S4_PS0_if_param_3,
	.param .u64 .ptr .align 1 _ZN8physgrad32calculate_pressure_forces_kernelEPK6float3PKfS4_S4_PS0_if_param_4,
	.param .u32 _ZN8physgrad32calculate_pressure_forces_kernelEPK6float3PKfS4_S4_PS0_if_param_5,
	.param .f32 _ZN8physgrad32calculate_pressure_forces_kernelEPK6float3PKfS4_S4_PS0_if_param_6
)
{
	.reg .pred 	%p<42>;
	.reg .b32 	%r<30>;
	.reg .b32 	%f<358>;
	.reg .b64 	%rd<82>;
	.reg .b64 	%fd<48>;

	ld.param.u64 	%rd34, [_ZN8physgrad32calculate_pressure_forces_kernelEPK6float3PKfS4_S4_PS0_if_param_0];
	ld.param.u64 	%rd35, [_ZN8physgrad32calculate_pressure_forces_kernelEPK6float3PKfS4_S4_PS0_if_param_1];
	ld.param.u64 	%rd36, [_ZN8physgrad32calculate_pressure_forces_kernelEPK6float3PKfS4_S4_PS0_if_param_2];
	ld.param.u64 	%rd32, [_ZN8physgrad32calculate_pressure_forces_kernelEPK6float3PKfS4_S4_PS0_if_param_3];
	ld.param.u32 	%r14, [_ZN8physgrad32calculate_pressure_forces_kernelEPK6float3PKfS4_S4_PS0_if_param_5];
	ld.param.f32 	%f152, [_ZN8physgrad32calculate_pressure_forces_kernelEPK6float3PKfS4_S4_PS0_if_param_6];
	cvta.to.global.u64 	%rd1, %rd32;
	cvta.to.global.u64 	%rd2, %rd35;
	cvta.to.global.u64 	%rd3, %rd36;
	cvta.to.global.u64 	%rd4, %rd34;
	mov.u32 	%r15, %ctaid.x;
	mov.u32 	%r16, %ntid.x;
	mov.u32 	%r17, %tid.x;
	mad.lo.s32 	%r1, %r15, %r16, %r17;
	setp.ge.s32 	%p1, %r1, %r14;
	@%p1 bra 	$L__BB2_44;
	mul.wide.s32 	%rd37, %r1, 12;
	add.s64 	%rd38, %rd4, %rd37;
	ld.global.nc.f32 	%f1, [%rd38];
	ld.global.nc.f32 	%f2, [%rd38+4];
	ld.global.nc.f32 	%f3, [%rd38+8];
	mul.wide.s32 	%rd39, %r1, 4;
	add.s64 	%rd40, %rd3, %rd39;
	ld.global.nc.f32 	%f4, [%rd40];
	setp.lt.s32 	%p2, %r1, 1;
	mov.f32 	%f346, 0f00000000;
	mov.b32 	%r26, 0;
	mov.f32 	%f347, %f346;
	mov.f32 	%f348, %f346;
	@%p2 bra 	$L__BB2_19;
	mul.f32 	%f156, %f152, %f152;
	mul.f32 	%f157, %f152, %f156;
	mul.f32 	%f158, %f152, %f157;
	mul.f32 	%f159, %f152, %f158;
	mul.f32 	%f160, %f152, %f159;
	cvt.f64.f32 	%fd3, %f160;
	mul.f64 	%fd4, %fd3, 0d400921FB54442D18;
	mov.f64 	%fd5, 0dC046800000000000;
	div.rn.f64 	%fd1, %fd5, %fd4;
	min.s32 	%r19, %r1, %r14;
	max.s32 	%r26, %r19, 1;
	setp.lt.s32 	%p3, %r19, 2;
	mov.f32 	%f348, 0f00000000;
	mov.b64 	%rd77, 0;
	mov.f32 	%f347, %f348;
	mov.f32 	%f346, %f348;
	@%p3 bra 	$L__BB2_14;
	and.b32  	%r20, %r26, 2147483646;
	neg.s32 	%r25, %r20;
	add.s64 	%rd76, %rd4, 12;
	add.s64 	%rd75, %rd1, 4;
	add.s64 	%rd74, %rd2, 4;
	add.s64 	%rd73, %rd3, 4;
	mov.f32 	%f348, 0f00000000;
$L__BB2_4:
	ld.global.nc.f32 	%f162, [%rd76+-12];
	ld.global.nc.f32 	%f163, [%rd76+-8];
	ld.global.nc.f32 	%f164, [%rd76+-4];
	sub.f32 	%f8, %f1, %f162;
	sub.f32 	%f9, %f2, %f163;
	sub.f32 	%f10, %f3, %f164;
	mul.f32 	%f165, %f9, %f9;
	fma.rn.f32 	%f166, %f8, %f8, %f165;
	fma.rn.f32 	%f167, %f10, %f10, %f166;
	sqrt.rn.f32 	%f11, %f167;
	setp.geu.f32 	%p4, %f11, %f152;
	@%p4 bra 	$L__BB2_8;
	ld.global.nc.f32 	%f12, [%rd74+-4];
	ld.global.nc.f32 	%f13, [%rd73+-4];
	setp.ge.f32 	%p5, %f11, %f152;
	setp.lt.f32 	%p6, %f11, 0f2EDBE6FF;
	or.pred  	%p7, %p5, %p6;
	mov.f32 	%f298, 0f00000000;
	mov.f32 	%f299, %f298;
	mov.f32 	%f300, %f298;
	@%p7 bra 	$L__BB2_7;
	sub.f32 	%f169, %f152, %f11;
	cvt.f64.f32 	%fd6, %f169;
	mul.f64 	%fd7, %fd1, %fd6;
	mul.f64 	%fd8, %fd7, %fd6;
	cvt.f64.f32 	%fd9, %f11;
	div.rn.f64 	%fd10, %fd8, %fd9;
	cvt.rn.f32.f64 	%f170, %fd10;
	mul.f32 	%f298, %f8, %f170;
	mul.f32 	%f299, %f9, %f170;
	mul.f32 	%f300, %f10, %f170;
$L__BB2_7:
	add.f32 	%f171, %f4, %f13;
	add.f32 	%f172, %f12, %f12;
	div.rn.f32 	%f173, %f171, %f172;
	ld.global.nc.f32 	%f174, [%rd75+-4];
	mul.f32 	%f175, %f173, %f174;
	mul.f32 	%f176, %f298, %f175;
	sub.f32 	%f346, %f346, %f176;
	mul.f32 	%f177, %f299, %f175;
	sub.f32 	%f347, %f347, %f177;
	mul.f32 	%f178, %f300, %f175;
	sub.f32 	%f348, %f348, %f178;
$L__BB2_8:
	ld.global.nc.f32 	%f179, [%rd76];
	ld.global.nc.f32 	%f180, [%rd76+4];
	ld.global.nc.f32 	%f181, [%rd76+8];
	sub.f32 	%f26, %f1, %f179;
	sub.f32 	%f27, %f2, %f180;
	sub.f32 	%f28, %f3, %f181;
	mul.f32 	%f182, %f27, %f27;
	fma.rn.f32 	%f183, %f26, %f26, %f182;
	fma.rn.f32 	%f184, %f28, %f28, %f183;
	sqrt.rn.f32 	%f29, %f184;
	setp.geu.f32 	%p8, %f29, %f152;
	@%p8 bra 	$L__BB2_12;
	ld.global.nc.f32 	%f30, [%rd74];
	ld.global.nc.f32 	%f31, [%rd73];
	setp.ge.f32 	%p9, %f29, %f152;
	setp.lt.f32 	%p10, %f29, 0f2EDBE6FF;
	or.pred  	%p11, %p9, %p10;
	mov.f32 	%f304, 0f00000000;
	mov.f32 	%f305, %f304;
	mov.f32 	%f306, %f304;
	@%p11 bra 	$L__BB2_11;
	sub.f32 	%f186, %f152, %f29;
	cvt.f64.f32 	%fd11, %f186;
	mul.f64 	%fd12, %fd1, %fd11;
	mul.f64 	%fd13, %fd12, %fd11;
	cvt.f64.f32 	%fd14, %f29;
	div.rn.f64 	%fd15, %fd13, %fd14;
	cvt.rn.f32.f64 	%f187, %fd15;
	mul.f32 	%f304, %f26, %f187;
	mul.f32 	%f305, %f27, %f187;
	mul.f32 	%f306, %f28, %f187;
$L__BB2_11:
	add.f32 	%f188, %f4, %f31;
	add.f32 	%f189, %f30, %f30;
	div.rn.f32 	%f190, %f188, %f189;
	ld.global.nc.f32 	%f191, [%rd75];
	mul.f32 	%f192, %f190, %f191;
	mul.f32 	%f193, %f304, %f192;
	sub.f32 	%f346, %f346, %f193;
	mul.f32 	%f194, %f305, %f192;
	sub.f32 	%f347, %f347, %f194;
	mul.f32 	%f195, %f306, %f192;
	sub.f32 	%f348, %f348, %f195;
$L__BB2_12:
	add.s32 	%r25, %r25, 2;
	add.s64 	%rd76, %rd76, 24;
	add.s64 	%rd75, %rd75, 8;
	add.s64 	%rd74, %rd74, 8;
	add.s64 	%rd73, %rd73, 8;
	setp.ne.s32 	%p12, %r25, 0;
	@%p12 bra 	$L__BB2_4;
	and.b32  	%r21, %r26, 2147483646;
	cvt.u64.u32 	%rd77, %r21;
$L__BB2_14:
	and.b32  	%r22, %r26, 1;
	setp.eq.b32 	%p13, %r22, 1;
	not.pred 	%p14, %p13;
	@%p14 bra 	$L__BB2_19;
	mad.lo.s64 	%rd42, %rd77, 12, %rd4;
	ld.global.nc.f32 	%f196, [%rd42];
	ld.global.nc.f32 	%f197, [%rd42+4];
	ld.global.nc.f32 	%f198, [%rd42+8];
	sub.f32 	%f50, %f1, %f196;
	sub.f32 	%f51, %f2, %f197;
	sub.f32 	%f52, %f3, %f198;
	mul.f32 	%f199, %f51, %f51;
	fma.rn.f32 	%f200, %f50, %f50, %f199;
	fma.rn.f32 	%f201, %f52, %f52, %f200;
	sqrt.rn.f32 	%f53, %f201;
	setp.geu.f32 	%p15, %f53, %f152;
	@%p15 bra 	$L__BB2_19;
	shl.b64 	%rd43, %rd77, 2;
	add.s64 	%rd44, %rd2, %rd43;
	ld.global.nc.f32 	%f54, [%rd44];
	add.s64 	%rd45, %rd3, %rd43;
	ld.global.nc.f32 	%f55, [%rd45];
	setp.ge.f32 	%p16, %f53, %f152;
	setp.lt.f32 	%p17, %f53, 0f2EDBE6FF;
	or.pred  	%p18, %p16, %p17;
	mov.f32 	%f316, 0f00000000;
	mov.f32 	%f317, %f316;
	mov.f32 	%f318, %f316;
	@%p18 bra 	$L__BB2_18;
	sub.f32 	%f203, %f152, %f53;
	cvt.f64.f32 	%fd16, %f203;
	mul.f64 	%fd17, %fd1, %fd16;
	mul.f64 	%fd18, %fd17, %fd16;
	cvt.f64.f32 	%fd19, %f53;
	div.rn.f64 	%fd20, %fd18, %fd19;
	cvt.rn.f32.f64 	%f204, %fd20;
	mul.f32 	%f316, %f50, %f204;
	mul.f32 	%f317, %f51, %f204;
	mul.f32 	%f318, %f52, %f204;
$L__BB2_18:
	ld.param.u64 	%rd70, [_ZN8physgrad32calculate_pressure_forces_kernelEPK6float3PKfS4_S4_PS0_if_param_3];
	add.f32 	%f205, %f4, %f55;
	add.f32 	%f206, %f54, %f54;
	div.rn.f32 	%f207, %f205, %f206;
	cvta.to.global.u64 	%rd46, %rd70;
	shl.b64 	%rd47, %rd77, 2;
	add.s64 	%rd48, %rd46, %rd47;
	ld.global.nc.f32 	%f208, [%rd48];
	mul.f32 	%f209, %f207, %f208;
	mul.f32 	%f210, %f316, %f209;
	sub.f32 	%f346, %f346, %f210;
	mul.f32 	%f211, %f317, %f209;
	sub.f32 	%f347, %f347, %f211;
	mul.f32 	%f212, %f318, %f209;
	sub.f32 	%f348, %f348, %f212;
$L__BB2_19:
	ld.param.u64 	%rd71, [_ZN8physgrad32calculate_pressure_forces_kernelEPK6float3PKfS4_S4_PS0_if_param_3];
	cvta.to.global.u64 	%rd19, %rd71;
	setp.ge.s32 	%p19, %r26, %r14;
	@%p19 bra 	$L__BB2_26;
	setp.eq.s32 	%p20, %r1, %r26;
	@%p20 bra 	$L__BB2_25;
	mul.wide.u32 	%rd49, %r26, 12;
	add.s64 	%rd50, %rd4, %rd49;
	ld.global.nc.f32 	%f213, [%rd50];
	ld.global.nc.f32 	%f214, [%rd50+4];
	ld.global.nc.f32 	%f215, [%rd50+8];
	sub.f32 	%f68, %f1, %f213;
	sub.f32 	%f69, %f2, %f214;
	sub.f32 	%f70, %f3, %f215;
	mul.f32 	%f216, %f69, %f69;
	fma.rn.f32 	%f217, %f68, %f68, %f216;
	fma.rn.f32 	%f218, %f70, %f70, %f217;
	sqrt.rn.f32 	%f71, %f218;
	setp.geu.f32 	%p21, %f71, %f152;
	@%p21 bra 	$L__BB2_25;
	mul.wide.u32 	%rd51, %r26, 4;
	add.s64 	%rd52, %rd2, %rd51;
	ld.global.nc.f32 	%f72, [%rd52];
	add.s64 	%rd53, %rd3, %rd51;
	ld.global.nc.f32 	%f73, [%rd53];
	setp.ge.f32 	%p22, %f71, %f152;
	setp.lt.f32 	%p23, %f71, 0f2EDBE6FF;
	or.pred  	%p24, %p22, %p23;
	mov.f32 	%f322, 0f00000000;
	mov.f32 	%f323, %f322;
	mov.f32 	%f324, %f322;
	@%p24 bra 	$L__BB2_24;
	mul.f32 	%f220, %f152, %f152;
	mul.f32 	%f221, %f152, %f220;
	mul.f32 	%f222, %f152, %f221;
	mul.f32 	%f223, %f152, %f222;
	mul.f32 	%f224, %f152, %f223;
	sub.f32 	%f225, %f152, %f71;
	cvt.f64.f32 	%fd21, %f224;
	mul.f64 	%fd22, %fd21, 0d400921FB54442D18;
	mov.f64 	%fd23, 0dC046800000000000;
	div.rn.f64 	%fd24, %fd23, %fd22;
	cvt.f64.f32 	%fd25, %f225;
	mul.f64 	%fd26, %fd24, %fd25;
	mul.f64 	%fd27, %fd26, %fd25;
	cvt.f64.f32 	%fd28, %f71;
	div.rn.f64 	%fd29, %fd27, %fd28;
	cvt.rn.f32.f64 	%f226, %fd29;
	mul.f32 	%f322, %f68, %f226;
	mul.f32 	%f323, %f69, %f226;
	mul.f32 	%f324, %f70, %f226;
$L__BB2_24:
	add.f32 	%f227, %f4, %f73;
	add.f32 	%f228, %f72, %f72;
	div.rn.f32 	%f229, %f227, %f228;
	mul.wide.u32 	%rd54, %r26, 4;
	add.s64 	%rd55, %rd19, %rd54;
	ld.global.nc.f32 	%f230, [%rd55];
	mul.f32 	%f231, %f229, %f230;
	mul.f32 	%f232, %f322, %f231;
	sub.f32 	%f346, %f346, %f232;
	mul.f32 	%f233, %f323, %f231;
	sub.f32 	%f347, %f347, %f233;
	mul.f32 	%f234, %f324, %f231;
	sub.f32 	%f348, %f348, %f234;
$L__BB2_25:
	add.s32 	%r26, %r26, 1;
$L__BB2_26:
	setp.le.s32 	%p25, %r14, %r26;
	@%p25 bra 	$L__BB2_43;
	mul.f32 	%f236, %f152, %f152;
	mul.f32 	%f237, %f152, %f236;
	mul.f32 	%f238, %f152, %f237;
	mul.f32 	%f239, %f152, %f238;
	mul.f32 	%f240, %f152, %f239;
	cvt.f64.f32 	%fd30, %f240;
	mul.f64 	%fd31, %fd30, 0d400921FB54442D18;
	mov.f64 	%fd32, 0dC046800000000000;
	div.rn.f64 	%fd2, %fd32, %fd31;
	sub.s32 	%r23, %r14, %r26;
	add.s32 	%r9, %r26, 1;
	and.b32  	%r24, %r23, 1;
	setp.eq.b32 	%p26, %r24, 1;
	not.pred 	%p27, %p26;
	mov.u32 	%r28, %r26;
	@%p27 bra 	$L__BB2_32;
	mul.wide.u32 	%rd56, %r26, 12;
	add.s64 	%rd57, %rd4, %rd56;
	ld.global.nc.f32 	%f241, [%rd57];
	ld.global.nc.f32 	%f242, [%rd57+4];
	ld.global.nc.f32 	%f243, [%rd57+8];
	sub.f32 	%f89, %f1, %f241;
	sub.f32 	%f90, %f2, %f242;
	sub.f32 	%f91, %f3, %f243;
	mul.f32 	%f244, %f90, %f90;
	fma.rn.f32 	%f245, %f89, %f89, %f244;
	fma.rn.f32 	%f246, %f91, %f91, %f245;
	sqrt.rn.f32 	%f92, %f246;
	setp.geu.f32 	%p28, %f92, %f152;
	mov.u32 	%r28, %r9;
	@%p28 bra 	$L__BB2_32;
	mul.wide.u32 	%rd58, %r26, 4;
	add.s64 	%rd59, %rd2, %rd58;
	ld.global.nc.f32 	%f93, [%rd59];
	add.s64 	%rd60, %rd3, %rd58;
	ld.global.nc.f32 	%f94, [%rd60];
	setp.ge.f32 	%p29, %f92, %f152;
	setp.lt.f32 	%p30, %f92, 0f2EDBE6FF;
	or.pred  	%p31, %p29, %p30;
	mov.f32 	%f331, 0f00000000;
	mov.f32 	%f332, %f331;
	mov.f32 	%f333, %f331;
	@%p31 bra 	$L__BB2_31;
	sub.f32 	%f248, %f152, %f92;
	cvt.f64.f32 	%fd33, %f248;
	mul.f64 	%fd34, %fd2, %fd33;
	mul.f64 	%fd35, %fd34, %fd33;
	cvt.f64.f32 	%fd36, %f92;
	div.rn.f64 	%fd37, %fd35, %fd36;
	cvt.rn.f32.f64 	%f249, %fd37;
	mul.f32 	%f331, %f89, %f249;
	mul.f32 	%f332, %f90, %f249;
	mul.f32 	%f333, %f91, %f249;
$L__BB2_31:
	add.f32 	%f250, %f4, %f94;
	add.f32 	%f251, %f93, %f93;
	div.rn.f32 	%f252, %f250, %f251;
	mul.wide.u32 	%rd61, %r26, 4;
	add.s64 	%rd62, %rd19, %rd61;
	ld.global.nc.f32 	%f253, [%rd62];
	mul.f32 	%f254, %f252, %f253;
	mul.f32 	%f255, %f331, %f254;
	sub.f32 	%f346, %f346, %f255;
	mul.f32 	%f256, %f332, %f254;
	sub.f32 	%f347, %f347, %f256;
	mul.f32 	%f257, %f333, %f254;
	sub.f32 	%f348, %f348, %f257;
	mov.u32 	%r28, %r9;
$L__BB2_32:
	setp.eq.s32 	%p32, %r14, %r9;
	@%p32 bra 	$L__BB2_43;
	sub.s32 	%r29, %r28, %r14;
	mul.wide.u32 	%rd63, %r28, 12;
	add.s64 	%rd64, %rd63, %rd4;
	add.s64 	%rd81, %rd64, 12;
	mul.wide.u32 	%rd65, %r28, 4;
	add.s64 	%rd66, %rd65, 4;
	add.s64 	%rd80, %rd19, %rd66;
	add.s64 	%rd79, %rd2, %rd66;
	add.s64 	%rd78, %rd3, %rd66;
$L__BB2_34:
	ld.global.nc.f32 	%f258, [%rd81+-12];
	ld.global.nc.f32 	%f259, [%rd81+-8];
	ld.global.nc.f32 	%f260, [%rd81+-4];
	sub.f32 	%f113, %f1, %f258;
	sub.f32 	%f114, %f2, %f259;
	sub.f32 	%f115, %f3, %f260;
	mul.f32 	%f261, %f114, %f114;
	fma.rn.f32 	%f262, %f113, %f113, %f261;
	fma.rn.f32 	%f263, %f115, %f115, %f262;
	sqrt.rn.f32 	%f116, %f263;
	setp.geu.f32 	%p33, %f116, %f152;
	@%p33 bra 	$L__BB2_38;
	ld.global.nc.f32 	%f117, [%rd79+-4];
	ld.global.nc.f32 	%f118, [%rd78+-4];
	setp.ge.f32 	%p34, %f116, %f152;
	setp.lt.f32 	%p35, %f116, 0f2EDBE6FF;
	or.pred  	%p36, %p34, %p35;
	mov.f32 	%f343, 0f00000000;
	mov.f32 	%f344, %f343;
	mov.f32 	%f345, %f343;
	@%p36 bra 	$L__BB2_37;
	sub.f32 	%f265, %f152, %f116;
	cvt.f64.f32 	%fd38, %f265;
	mul.f64 	%fd39, %fd2, %fd38;
	mul.f64 	%fd40, %fd39, %fd38;
	cvt.f64.f32 	%fd41, %f116;
	div.rn.f64 	%fd42, %fd40, %fd41;
	cvt.rn.f32.f64 	%f266, %fd42;
	mul.f32 	%f343, %f113, %f266;
	mul.f32 	%f344, %f114, %f266;
	mul.f32 	%f345, %f115, %f266;
$L__BB2_37:
	add.f32 	%f267, %f4, %f118;
	add.f32 	%f268, %f117, %f117;
	div.rn.f32 	%f269, %f267, %f268;
	ld.global.nc.f32 	%f270, [%rd80+-4];
	mul.f32 	%f271, %f269, %f270;
	mul.f32 	%f272, %f343, %f271;
	sub.f32 	%f346, %f346, %f272;
	mul.f32 	%f273, %f344, %f271;
	sub.f32 	%f347, %f347, %f273;
	mul.f32 	%f274, %f345, %f271;
	sub.f32 	%f348, %f348, %f274;
$L__BB2_38:
	ld.global.nc.f32 	%f275, [%rd81];
	ld.global.nc.f32 	%f276, [%rd81+4];
	ld.global.nc.f32 	%f277, [%rd81+8];
	sub.f32 	%f131, %f1, %f275;
	sub.f32 	%f132, %f2, %f276;
	sub.f32 	%f133, %f3, %f277;
	mul.f32 	%f278, %f132, %f132;
	fma.rn.f32 	%f279, %f131, %f131, %f278;
	fma.rn.f32 	%f280, %f133, %f133, %f279;
	sqrt.rn.f32 	%f134, %f280;
	setp.geu.f32 	%p37, %f134, %f152;
	@%p37 bra 	$L__BB2_42;
	ld.global.nc.f32 	%f135, [%rd79];
	ld.global.nc.f32 	%f136, [%rd78];
	setp.ge.f32 	%p38, %f134, %f152;
	setp.lt.f32 	%p39, %f134, 0f2EDBE6FF;
	or.pred  	%p40, %p38, %p39;
	mov.f32 	%f349, 0f00000000;
	mov.f32 	%f350, %f349;
	mov.f32 	%f351, %f349;
	@%p40 bra 	$L__BB2_41;
	sub.f32 	%f282, %f152, %f134;
	cvt.f64.f32 	%fd43, %f282;
	mul.f64 	%fd44, %fd2, %fd43;
	mul.f64 	%fd45, %fd44, %fd43;
	cvt.f64.f32 	%fd46, %f134;
	div.rn.f64 	%fd47, %fd45, %fd46;
	cvt.rn.f32.f64 	%f283, %fd47;
	mul.f32 	%f349, %f131, %f283;
	mul.f32 	%f350, %f132, %f283;
	mul.f32 	%f351, %f133, %f283;
$L__BB2_41:
	add.f32 	%f284, %f4, %f136;
	add.f32 	%f285, %f135, %f135;
	div.rn.f32 	%f286, %f284, %f285;
	ld.global.nc.f32 	%f287, [%rd80];
	mul.f32 	%f288, %f286, %f287;
	mul.f32 	%f289, %f349, %f288;
	sub.f32 	%f346, %f346, %f289;
	mul.f32 	%f290, %f350, %f288;
	sub.f32 	%f347, %f347, %f290;
	mul.f32 	%f291, %f351, %f288;
	sub.f32 	%f348, %f348, %f291;
$L__BB2_42:
	add.s32 	%r29, %r29, 2;
	add.s64 	%rd81, %rd81, 24;
	add.s64 	%rd80, %rd80, 8;
	add.s64 	%rd79, %rd79, 8;
	add.s64 	%rd78, %rd78, 8;
	setp.ne.s32 	%p41, %r29, 0;
	@%p41 bra 	$L__BB2_34;
$L__BB2_43:
	ld.param.u64 	%rd72, [_ZN8physgrad32calculate_pressure_forces_kernelEPK6float3PKfS4_S4_PS0_if_param_4];
	cvta.to.global.u64 	%rd67, %rd72;
	mul.wide.s32 	%rd68, %r1, 12;
	add.s64 	%rd69, %rd67, %rd68;
	atom.global.add.f32 	%f292, [%rd69], %f346;
	atom.global.add.f32 	%f293, [%rd69+4], %f347;
	atom.global.add.f32 	%f294, [%rd69+8], %f348;
$L__BB2_44:
	ret;

}
	// .globl	_ZN8physgrad33calculate_viscosity_forces_kernelEPK6float3S2_PKfS4_PS0_iff
.visible .entry _ZN8physgrad33calculate_viscosity_forces_kernelEPK6float3S2_PKfS4_PS0_iff(
	.param .u64 .ptr .align 1 _ZN8physgrad33calculate_viscosity_forces_kernelEPK6float3S2_PKfS4_PS0_iff_param_0,
	.param .u64 .ptr .align 1 _ZN8physgrad33calculate_viscosity_forces_kernelEPK6float3S2_PKfS4_PS0_iff_param_1,
	.param .u64 .ptr .align 1 _ZN8physgrad33calculate_viscosity_forces_kernelEPK6float3S2_PKfS4_PS0_iff_param_2,
	.param .u64 .ptr .align 1 _ZN8physgrad33calculate_viscosity_forces_kernelEPK6float3S2_PKfS4_PS0_iff_param_3,
	.param .u64 .ptr .align 1 _ZN8physgrad33calculate_viscosity_forces_kernelEPK6float3S2_PKfS4_PS0_iff_param_4,
	.param .u32 _ZN8physgrad33calculate_viscosity_forces_kernelEPK6float3S2_PKfS4_PS0_iff_param_5,
	.param .f32 _ZN8physgrad33calculate_viscosity_forces_kernelEPK6float3S2_PKfS4_PS0_iff_param_6,
	.param .f32 _ZN8physgrad33calculate_viscosity_forces_kernelEPK6float3S2_PKfS4_PS0_iff_param_7
)
{
	.reg .pred 	%p<36>;
	.reg .b32 	%r<45>;
	.reg .b32 	%f<463>;
	.reg .b64 	%rd<105>;
	.reg .b64 	%fd<35>;

	ld.param.u64 	%rd57, [_ZN8physgrad33calculate_viscosity_forces_kernelEPK6float3S2_PKfS4_PS0_iff_param_0];
	ld.param.u64 	%rd58, [_ZN8physgrad33calculate_viscosity_forces_kernelEPK6float3S2_PKfS4_PS0_iff_param_1];
	ld.param.u64 	%rd55, [_ZN8physgrad33calculate_viscosity_forces_kernelEPK6float3S2_PKfS4_PS0_iff_param_2];
	ld.param.u64 	%rd59, [_ZN8physgrad33calculate_viscosity_forces_kernelEPK6float3S2_PKfS4_PS0_iff_param_3];
	ld.param.u32 	%r24, [_ZN8physgrad33calculate_viscosity_forces_kernelEPK6float3S2_PKfS4_PS0_iff_param_5];
	ld.param.f32 	%f123, [_ZN8physgrad33calculate_viscosity_forces_kernelEPK6float3S2_PKfS4_PS0_iff_param_6];
	ld.param.f32 	%f124, [_ZN8physgrad33calculate_viscosity_forces_kernelEPK6float3S2_PKfS4_PS0_iff_param_7];
	cvta.to.global.u64 	%rd1, %rd59;
	cvta.to.global.u64 	%rd2, %rd55;
	cvta.to.global.u64 	%rd3, %rd58;
	cvta.to.global.u64 	%rd4, %rd57;
	mov.u32 	%r25, %ctaid.x;
	mov.u32 	%r26, %ntid.x;
	mov.u32 	%r27, %tid.x;
	mad.lo.s32 	%r1, %r25, %r26, %r27;
	setp.ge.s32 	%p1, %r1, %r24;
	@%p1 bra 	$L__BB3_43;
	mul.wide.s32 	%rd60, %r1, 12;
	add.s64 	%rd61, %rd4, %rd60;
	ld.global.nc.f32 	%f1, [%rd61];
	ld.global.nc.f32 	%f2, [%rd61+4];
	ld.global.nc.f32 	%f3, [%rd61+8];
	add.s64 	%rd62, %rd3, %rd60;
	ld.global.nc.f32 	%f4, [%rd62];
	ld.global.nc.f32 	%f5, [%rd62+4];
	ld.global.nc.f32 	%f6, [%rd62+8];
	setp.lt.s32 	%p2, %r1, 1;
	mov.f32 	%f399, 0f00000000;
	mov.b32 	%r40, 0;
	mov.f32 	%f400, %f399;
	mov.f32 	%f401, %f399;
	@%p2 bra 	$L__BB3_18;
	mul.f32 	%f128, %f123, %f123;
	mul.f32 	%f129, %f123, %f128;
	mul.f32 	%f130, %f123, %f129;
	mul.f32 	%f131, %f123, %f130;
	mul.f32 	%f132, %f123, %f131;
	cvt.f64.f32 	%fd3, %f132;
	mul.f64 	%fd4, %fd3, 0d400921FB54442D18;
	mov.f64 	%fd5, 0d4046800000000000;
	div.rn.f64 	%fd1, %fd5, %fd4;
	min.s32 	%r30, %r1, %r24;
	max.s32 	%r40, %r30, 1;
	setp.lt.s32 	%p3, %r30, 4;
	mov.f32 	%f401, 0f00000000;
	mov.b32 	%r37, 0;
	mov.f32 	%f400, %f401;
	mov.f32 	%f399, %f401;
	@%p3 bra 	$L__BB3_13;
	and.b32  	%r31, %r40, 2147483644;
	neg.s32 	%r36, %r31;
	add.s64 	%rd92, %rd4, 24;
	add.s64 	%rd91, %rd3, 24;
	add.s64 	%rd90, %rd2, 8;
	add.s64 	%rd89, %rd1, 8;
	mov.f32 	%f401, 0f00000000;
$L__BB3_4:
	ld.global.nc.f32 	%f134, [%rd92+-24];
	ld.global.nc.f32 	%f135, [%rd92+-20];
	ld.global.nc.f32 	%f136, [%rd92+-16];
	sub.f32 	%f137, %f1, %f134;
	sub.f32 	%f138, %f2, %f135;
	sub.f32 	%f139, %f3, %f136;
	mul.f32 	%f140, %f138, %f138;
	fma.rn.f32 	%f141, %f137, %f137, %f140;
	fma.rn.f32 	%f142, %f139, %f139, %f141;
	sqrt.rn.f32 	%f10, %f142;
	setp.geu.f32 	%p4, %f10, %f123;
	@%p4 bra 	$L__BB3_6;
	ld.global.nc.f32 	%f143, [%rd91+-16];
	ld.global.nc.f32 	%f144, [%rd91+-20];
	ld.global.nc.f32 	%f145, [%rd91+-24];
	ld.global.nc.f32 	%f146, [%rd90+-8];
	sub.f32 	%f147, %f145, %f4;
	sub.f32 	%f148, %f144, %f5;
	sub.f32 	%f149, %f143, %f6;
	setp.ltu.f32 	%p5, %f10, %f123;
	sub.f32 	%f150, %f123, %f10;
	cvt.f64.f32 	%fd6, %f150;
	mul.f64 	%fd7, %fd1, %fd6;
	cvt.rn.f32.f64 	%f151, %fd7;
	selp.f32 	%f152, %f151, 0f00000000, %p5;
	ld.global.nc.f32 	%f153, [%rd89+-8];
	mul.f32 	%f154, %f124, %f153;
	div.rn.f32 	%f155, %f154, %f146;
	mul.f32 	%f156, %f152, %f155;
	fma.rn.f32 	%f399, %f147, %f156, %f399;
	fma.rn.f32 	%f400, %f148, %f156, %f400;
	fma.rn.f32 	%f401, %f149, %f156, %f401;
$L__BB3_6:
	ld.global.nc.f32 	%f157, [%rd92+-12];
	ld.global.nc.f32 	%f158, [%rd92+-8];
	ld.global.nc.f32 	%f159, [%rd92+-4];
	sub.f32 	%f160, %f1, %f157;
	sub.f32 	%f161, %f2, %f158;
	sub.f32 	%f162, %f3, %f159;
	mul.f32 	%f163, %f161, %f161;
	fma.rn.f32 	%f164, %f160, %f160, %f163;
	fma.rn.f32 	%f165, %f162, %f162, %f164;
	sqrt.rn.f32 	%f17, %f165;
	setp.geu.f32 	%p6, %f17, %f123;
	@%p6 bra 	$L__BB3_8;
	ld.global.nc.f32 	%f166, [%rd91+-4];
	ld.global.nc.f32 	%f167, [%rd91+-8];
	ld.global.nc.f32 	%f168, [%rd91+-12];
	ld.global.nc.f32 	%f169, [%rd90+-4];
	sub.f32 	%f170, %f168, %f4;
	sub.f32 	%f171, %f167, %f5;
	sub.f32 	%f172, %f166, %f6;
	setp.ltu.f32 	%p7, %f17, %f123;
	sub.f32 	%f173, %f123, %f17;
	cvt.f64.f32 	%fd8, %f173;
	mul.f64 	%fd9, %fd1, %fd8;
	cvt.rn.f32.f64 	%f174, %fd9;
	selp.f32 	%f175, %f174, 0f00000000, %p7;
	ld.global.nc.f32 	%f176, [%rd89+-4];
	mul.f32 	%f177, %f124, %f176;
	div.rn.f32 	%f178, %f177, %f169;
	mul.f32 	%f179, %f175, %f178;
	fma.rn.f32 	%f399, %f170, %f179, %f399;
	fma.rn.f32 	%f400, %f171, %f179, %f400;
	fma.rn.f32 	%f401, %f172, %f179, %f401;
$L__BB3_8:
	ld.global.nc.f32 	%f180, [%rd92];
	ld.global.nc.f32 	%f181, [%rd92+4];
	ld.global.nc.f32 	%f182, [%rd92+8];
	sub.f32 	%f183, %f1, %f180;
	sub.f32 	%f184, %f2, %f181;
	sub.f32 	%f185, %f3, %f182;
	mul.f32 	%f186, %f184, %f184;
	fma.rn.f32 	%f187, %f183, %f183, %f186;
	fma.rn.f32 	%f188, %f185, %f185, %f187;
	sqrt.rn.f32 	%f24, %f188;
	setp.geu.f32 	%p8, %f24, %f123;
	@%p8 bra 	$L__BB3_10;
	ld.global.nc.f32 	%f189, [%rd91+8];
	ld.global.nc.f32 	%f190, [%rd91+4];
	ld.global.nc.f32 	%f191, [%rd91];
	ld.global.nc.f32 	%f192, [%rd90];
	sub.f32 	%f193, %f191, %f4;
	sub.f32 	%f194, %f190, %f5;
	sub.f32 	%f195, %f189, %f6;
	setp.ltu.f32 	%p9, %f24, %f123;
	sub.f32 	%f196, %f123, %f24;
	cvt.f64.f32 	%fd10, %f196;
	mul.f64 	%fd11, %fd1, %fd10;
	cvt.rn.f32.f64 	%f197, %fd11;
	selp.f32 	%f198, %f197, 0f00000000, %p9;
	ld.global.nc.f32 	%f199, [%rd89];
	mul.f32 	%f200, %f124, %f199;
	div.rn.f32 	%f201, %f200, %f192;
	mul.f32 	%f202, %f198, %f201;
	fma.rn.f32 	%f399, %f193, %f202, %f399;
	fma.rn.f32 	%f400, %f194, %f202, %f400;
	fma.rn.f32 	%f401, %f195, %f202, %f401;
$L__BB3_10:
	ld.global.nc.f32 	%f203, [%rd92+12];
	ld.global.nc.f32 	%f204, [%rd92+16];
	ld.global.nc.f32 	%f205, [%rd92+20];
	sub.f32 	%f206, %f1, %f203;
	sub.f32 	%f207, %f2, %f204;
	sub.f32 	%f208, %f3, %f205;
	mul.f32 	%f209, %f207, %f207;
	fma.rn.f32 	%f210, %f206, %f206, %f209;
	fma.rn.f32 	%f211, %f208, %f208, %f210;
	sqrt.rn.f32 	%f31, %f211;
	setp.geu.f32 	%p10, %f31, %f123;
	@%p10 bra 	$L__BB3_12;
	ld.global.nc.f32 	%f212, [%rd91+20];
	ld.global.nc.f32 	%f213, [%rd91+16];
	ld.global.nc.f32 	%f214, [%rd91+12];
	ld.global.nc.f32 	%f215, [%rd90+4];
	sub.f32 	%f216, %f214, %f4;
	sub.f32 	%f217, %f213, %f5;
	sub.f32 	%f218, %f212, %f6;
	setp.ltu.f32 	%p11, %f31, %f123;
	sub.f32 	%f219, %f123, %f31;
	cvt.f64.f32 	%fd12, %f219;
	mul.f64 	%fd13, %fd1, %fd12;
	cvt.rn.f32.f64 	%f220, %fd13;
	selp.f32 	%f221, %f220, 0f00000000, %p11;
	ld.global.nc.f32 	%f222, [%rd89+4];
	mul.f32 	%f223, %f124, %f222;
	div.rn.f32 	%f224, %f223, %f215;
	mul.f32 	%f225, %f221, %f224;
	fma.rn.f32 	%f399, %f216, %f225, %f399;
	fma.rn.f32 	%f400, %f217, %f225, %f400;
	fma.rn.f32 	%f401, %f218, %f225, %f401;
$L__BB3_12:
	and.b32  	%r37, %r40, 2147483644;
	add.s32 	%r36, %r36, 4;
	add.s64 	%rd92, %rd92, 48;
	add.s64 	%rd91, %rd91, 48;
	add.s64 	%rd90, %rd90, 16;
	add.s64 	%rd89, %rd89, 16;
	setp.ne.s32 	%p12, %r36, 0;
	@%p12 bra 	$L__BB3_4;
$L__BB3_13:
	and.b32  	%r32, %r40, 3;
	setp.eq.s32 	%p13, %r32, 0;
	@%p13 bra 	$L__BB3_18;
	ld.param.u64 	%rd85, [_ZN8physgrad33calculate_viscosity_forces_kernelEPK6float3S2_PKfS4_PS0_iff_param_2];
	mul.wide.u32 	%rd63, %r37, 4;
	add.s64 	%rd96, %rd1, %rd63;
	cvta.to.global.u64 	%rd64, %rd85;
	add.s64 	%rd95, %rd64, %rd63;
	and.b32  	%r33, %r40, 3;
	neg.s32 	%r38, %r33;
	mul.wide.u32 	%rd65, %r37, 12;
	add.s64 	%rd66, %rd65, 8;
	add.s64 	%rd94, %rd4, %rd66;
	add.s64 	%rd93, %rd3, %rd66;
$L__BB3_15:
	.pragma "nounroll";
	ld.global.nc.f32 	%f226, [%rd94+-8];
	ld.global.nc.f32 	%f227, [%rd94+-4];
	ld.global.nc.f32 	%f228, [%rd94];
	sub.f32 	%f229, %f1, %f226;
	sub.f32 	%f230, %f2, %f227;
	sub.f32 	%f231, %f3, %f228;
	mul.f32 	%f232, %f230, %f230;
	fma.rn.f32 	%f233, %f229, %f229, %f232;
	fma.rn.f32 	%f234, %f231, %f231, %f233;
	sqrt.rn.f32 	%f47, %f234;
	setp.geu.f32 	%p14, %f47, %f123;
	@%p14 bra 	$L__BB3_17;
	ld.global.nc.f32 	%f235, [%rd93];
	ld.global.nc.f32 	%f236, [%rd93+-4];
	ld.global.nc.f32 	%f237, [%rd93+-8];
	ld.global.nc.f32 	%f238, [%rd95];
	sub.f32 	%f239, %f237, %f4;
	sub.f32 	%f240, %f236, %f5;
	sub.f32 	%f241, %f235, %f6;
	setp.ltu.f32 	%p15, %f47, %f123;
	sub.f32 	%f242, %f123, %f47;
	cvt.f64.f32 	%fd14, %f242;
	mul.f64 	%fd15, %fd1, %fd14;
	cvt.rn.f32.f64 	%f243, %fd15;
	selp.f32 	%f244, %f243, 0f00000000, %p15;
	ld.global.nc.f32 	%f245, [%rd96];
	mul.f32 	%f246, %f124, %f245;
	div.rn.f32 	%f247, %f246, %f238;
	mul.f32 	%f248, %f244, %f247;
	fma.rn.f32 	%f399, %f239, %f248, %f399;
	fma.rn.f32 	%f400, %f240, %f248, %f400;
	fma.rn.f32 	%f401, %f241, %f248, %f401;
$L__BB3_17:
	add.s64 	%rd96, %rd96, 4;
	add.s64 	%rd95, %rd95, 4;
	add.s32 	%r38, %r38, 1;
	setp.ne.s32 	%p16, %r38, 0;
	add.s64 	%rd94, %rd94, 12;
	add.s64 	%rd93, %rd93, 12;
	@%p16 bra 	$L__BB3_15;
$L__BB3_18:
	ld.param.u64 	%rd86, [_ZN8physgrad33calculate_viscosity_forces_kernelEPK6float3S2_PKfS4_PS0_iff_param_2];
	cvta.to.global.u64 	%rd29, %rd86;
	setp.ge.s32 	%p17, %r40, %r24;
	@%p17 bra 	$L__BB3_25;
	setp.eq.s32 	%p18, %r1, %r40;
	@%p18 bra 	$L__BB3_24;
	cvt.u64.u32 	%rd30, %r40;
	mul.wide.u32 	%rd67, %r40, 12;
	add.s64 	%rd68, %rd4, %rd67;
	ld.global.nc.f32 	%f249, [%rd68];
	ld.global.nc.f32 	%f250, [%rd68+4];
	ld.global.nc.f32 	%f251, [%rd68+8];
	sub.f32 	%f252, %f1, %f249;
	sub.f32 	%f253, %f2, %f250;
	sub.f32 	%f254, %f3, %f251;
	mul.f32 	%f255, %f253, %f253;
	fma.rn.f32 	%f256, %f252, %f252, %f255;
	fma.rn.f32 	%f257, %f254, %f254, %f256;
	sqrt.rn.f32 	%f57, %f257;
	setp.geu.f32 	%p19, %f57, %f123;
	@%p19 bra 	$L__BB3_24;
	mad.lo.s64 	%rd69, %rd30, 12, %rd3;
	ld.global.nc.f32 	%f58, [%rd69+8];
	ld.global.nc.f32 	%f59, [%rd69+4];
	ld.global.nc.f32 	%f60, [%rd69];
	mul.wide.u32 	%rd70, %r40, 4;
	add.s64 	%rd71, %rd29, %rd70;
	ld.global.nc.f32 	%f61, [%rd71];
	setp.ge.f32 	%p20, %f57, %f123;
	mov.f32 	%f426, 0f00000000;
	@%p20 bra 	$L__BB3_23;
	mul.f32 	%f259, %f123, %f123;
	mul.f32 	%f260, %f123, %f259;
	mul.f32 	%f261, %f123, %f260;
	mul.f32 	%f262, %f123, %f261;
	mul.f32 	%f263, %f123, %f262;
	cvt.f64.f32 	%fd16, %f263;
	mul.f64 	%fd17, %fd16, 0d400921FB54442D18;
	mov.f64 	%fd18, 0d4046800000000000;
	div.rn.f64 	%fd19, %fd18, %fd17;
	sub.f32 	%f264, %f123, %f57;
	cvt.f64.f32 	%fd20, %f264;
	mul.f64 	%fd21, %fd19, %fd20;
	cvt.rn.f32.f64 	%f426, %fd21;
$L__BB3_23:
	mul.wide.u32 	%rd72, %r40, 4;
	add.s64 	%rd73, %rd1, %rd72;
	ld.global.nc.f32 	%f265, [%rd73];
	mul.f32 	%f266, %f124, %f265;
	div.rn.f32 	%f267, %f266, %f61;
	mul.f32 	%f268, %f426, %f267;
	sub.f32 	%f269, %f60, %f4;
	fma.rn.f32 	%f399, %f269, %f268, %f399;
	sub.f32 	%f270, %f59, %f5;
	fma.rn.f32 	%f400, %f270, %f268, %f400;
	sub.f32 	%f271, %f58, %f6;
	fma.rn.f32 	%f401, %f271, %f268, %f401;
$L__BB3_24:
	add.s32 	%r40, %r40, 1;
$L__BB3_25:
	setp.ge.s32 	%p21, %r40, %r24;
	@%p21 bra 	$L__BB3_42;
	mul.f32 	%f273, %f123, %f123;
	mul.f32 	%f274, %f123, %f273;
	mul.f32 	%f275, %f123, %f274;
	mul.f32 	%f276, %f123, %f275;
	mul.f32 	%f277, %f123, %f276;
	cvt.f64.f32 	%fd22, %f277;
	mul.f64 	%fd23, %fd22, 0d400921FB54442D18;
	mov.f64 	%fd24, 0d4046800000000000;
	div.rn.f64 	%fd2, %fd24, %fd23;
	sub.s32 	%r34, %r24, %r40;
	and.b32  	%r14, %r34, 3;
	setp.eq.s32 	%p22, %r14, 0;
	mov.u32 	%r43, %r40;
	@%p22 bra 	$L__BB3_31;
	mul.wide.u32 	%rd74, %r40, 4;
	add.s64 	%rd100, %rd1, %rd74;
	add.s64 	%rd99, %rd29, %rd74;
	neg.s32 	%r41, %r14;
	mul.wide.u32 	%rd75, %r40, 12;
	add.s64 	%rd76, %rd75, 8;
	add.s64 	%rd98, %rd4, %rd76;
	add.s64 	%rd97, %rd3, %rd76;
	mov.u32 	%r43, %r40;
$L__BB3_28:
	.pragma "nounroll";
	ld.global.nc.f32 	%f278, [%rd98+-8];
	ld.global.nc.f32 	%f279, [%rd98+-4];
	ld.global.nc.f32 	%f280, [%rd98];
	sub.f32 	%f281, %f1, %f278;
	sub.f32 	%f282, %f2, %f279;
	sub.f32 	%f283, %f3, %f280;
	mul.f32 	%f284, %f282, %f282;
	fma.rn.f32 	%f285, %f281, %f281, %f284;
	fma.rn.f32 	%f286, %f283, %f283, %f285;
	sqrt.rn.f32 	%f76, %f286;
	setp.geu.f32 	%p23, %f76, %f123;
	@%p23 bra 	$L__BB3_30;
	ld.global.nc.f32 	%f287, [%rd97];
	ld.global.nc.f32 	%f288, [%rd97+-4];
	ld.global.nc.f32 	%f289, [%rd97+-8];
	ld.global.nc.f32 	%f290, [%rd99];
	sub.f32 	%f291, %f289, %f4;
	sub.f32 	%f292, %f288, %f5;
	sub.f32 	%f293, %f287, %f6;
	setp.ltu.f32 	%p24, %f76, %f123;
	sub.f32 	%f294, %f123, %f76;
	cvt.f64.f32 	%fd25, %f294;
	mul.f64 	%fd26, %fd2, %fd25;
	cvt.rn.f32.f64 	%f295, %fd26;
	selp.f32 	%f296, %f295, 0f00000000, %p24;
	ld.global.nc.f32 	%f297, [%rd100];
	mul.f32 	%f298, %f124, %f297;
	div.rn.f32 	%f299, %f298, %f290;
	mul.f32 	%f300, %f296, %f299;
	fma.rn.f32 	%f399, %f291, %f300, %f399;
	fma.rn.f32 	%f400, %f292, %f300, %f400;
	fma.rn.f32 	%f401, %f293, %f300, %f401;
$L__BB3_30:
	add.s32 	%r43, %r43, 1;
	add.s64 	%rd100, %rd100, 4;
	add.s64 	%rd99, %rd99, 4;
	add.s32 	%r41, %r41, 1;
	setp.ne.s32 	%p25, %r41, 0;
	add.s64 	%rd98, %rd98, 12;
	add.s64 	%rd97, %rd97, 12;
	@%p25 bra 	$L__BB3_28;
$L__BB3_31:
	sub.s32 	%r35, %r40, %r24;
	setp.gt.u32 	%p26, %r35, -4;
	@%p26 bra 	$L__BB3_42;
	ld.param.u64 	%rd87, [_ZN8physgrad33calculate_viscosity_forces_kernelEPK6float3S2_PKfS4_PS0_iff_param_2];
	sub.s32 	%r44, %r43, %r24;
	mul.wide.u32 	%rd77, %r43, 12;
	add.s64 	%rd78, %rd77, 24;
	add.s64 	%rd104, %rd4, %rd78;
	add.s64 	%rd103, %rd3, %rd78;
	mul.wide.u32 	%rd79, %r43, 4;
	add.s64 	%rd80, %rd79, 8;
	cvta.to.global.u64 	%rd81, %rd87;
	add.s64 	%rd102, %rd81, %rd80;
	add.s64 	%rd101, %rd1, %rd80;
$L__BB3_33:
	ld.global.nc.f32 	%f301, [%rd104+-24];
	ld.global.nc.f32 	%f302, [%rd104+-20];
	ld.global.nc.f32 	%f303, [%rd104+-16];
	sub.f32 	%f304, %f1, %f301;
	sub.f32 	%f305, %f2, %f302;
	sub.f32 	%f306, %f3, %f303;
	mul.f32 	%f307, %f305, %f305;
	fma.rn.f32 	%f308, %f304, %f304, %f307;
	fma.rn.f32 	%f309, %f306, %f306, %f308;
	sqrt.rn.f32 	%f92, %f309;
	setp.geu.f32 	%p27, %f92, %f123;
	@%p27 bra 	$L__BB3_35;
	ld.global.nc.f32 	%f310, [%rd103+-16];
	ld.global.nc.f32 	%f311, [%rd103+-20];
	ld.global.nc.f32 	%f312, [%rd103+-24];
	ld.global.nc.f32 	%f313, [%rd102+-8];
	sub.f32 	%f314, %f312, %f4;
	sub.f32 	%f315, %f311, %f5;
	sub.f32 	%f316, %f310, %f6;
	setp.ltu.f32 	%p28, %f92, %f123;
	sub.f32 	%f317, %f123, %f92;
	cvt.f64.f32 	%fd27, %f317;
	mul.f64 	%fd28, %fd2, %fd27;
	cvt.rn.f32.f64 	%f318, %fd28;
	selp.f32 	%f319, %f318, 0f00000000, %p28;
	ld.global.nc.f32 	%f320, [%rd101+-8];
	mul.f32 	%f321, %f124, %f320;
	div.rn.f32 	%f322, %f321, %f313;
	mul.f32 	%f323, %f319, %f322;
	fma.rn.f32 	%f399, %f314, %f323, %f399;
	fma.rn.f32 	%f400, %f315, %f323, %f400;
	fma.rn.f32 	%f401, %f316, %f323, %f401;
$L__BB3_35:
	ld.global.nc.f32 	%f324, [%rd104+-12];
	ld.global.nc.f32 	%f325, [%rd104+-8];
	ld.global.nc.f32 	%f326, [%rd104+-4];
	sub.f32 	%f327, %f1, %f324;
	sub.f32 	%f328, %f2, %f325;
	sub.f32 	%f329, %f3, %f326;
	mul.f32 	%f330, %f328, %f328;
	fma.rn.f32 	%f331, %f327, %f327, %f330;
	fma.rn.f32 	%f332, %f329, %f329, %f331;
	sqrt.rn.f32 	%f99, %f332;
	setp.geu.f32 	%p29, %f99, %f123;
	@%p29 bra 	$L__BB3_37;
	ld.global.nc.f32 	%f333, [%rd103+-4];
	ld.global.nc.f32 	%f334, [%rd103+-8];
	ld.global.nc.f32 	%f335, [%rd103+-12];
	ld.global.nc.f32 	%f336, [%rd102+-4];
	sub.f32 	%f337, %f335, %f4;
	sub.f32 	%f338, %f334, %f5;
	sub.f32 	%f339, %f333, %f6;
	setp.ltu.f32 	%p30, %f99, %f123;
	sub.f32 	%f340, %f123, %f99;
	cvt.f64.f32 	%fd29, %f340;
	mul.f64 	%fd30, %fd2, %fd29;
	cvt.rn.f32.f64 	%f341, %fd30;
	selp.f32 	%f342, %f341, 0f00000000, %p30;
	ld.global.nc.f32 	%f343, [%rd101+-4];
	mul.f32 	%f344, %f124, %f343;
	div.rn.f32 	%f345, %f344, %f336;
	mul.f32 	%f346, %f342, %f345;
	fma.rn.f32 	%f399, %f337, %f346, %f399;
	fma.rn.f32 	%f400, %f338, %f346, %f400;
	fma.rn.f32 	%f401, %f339, %f346, %f401;
$L__BB3_37:
	ld.global.nc.f32 	%f347, [%rd104];
	ld.global.nc.f32 	%f348, [%rd104+4];
	ld.global.nc.f32 	%f349, [%rd104+8];
	sub.f32 	%f350, %f1, %f347;
	sub.f32 	%f351, %f2, %f348;
	sub.f32 	%f352, %f3, %f349;
	mul.f32 	%f353, %f351, %f351;
	fma.rn.f32 	%f354, %f350, %f350, %f353;
	fma.rn.f32 	%f355, %f352, %f352, %f354;
	sqrt.rn.f32 	%f106, %f355;
	setp.geu.f32 	%p31, %f106, %f123;
	@%p31 bra 	$L__BB3_39;
	ld.global.nc.f32 	%f356, [%rd103+8];
	ld.global.nc.f32 	%f357, [%rd103+4];
	ld.global.nc.f32 	%f358, [%rd103];
	ld.global.nc.f32 	%f359, [%rd102];
	sub.f32 	%f360, %f358, %f4;
	sub.f32 	%f361, %f357, %f5;
	sub.f32 	%f362, %f356, %f6;
	setp.ltu.f32 	%p32, %f106, %f123;
	sub.f32 	%f363, %f123, %f106;
	cvt.f64.f32 	%fd31, %f363;
	mul.f64 	%fd32, %fd2, %fd31;
	cvt.rn.f32.f64 	%f364, %fd32;
	selp.f32 	%f365, %f364, 0f00000000, %p32;
	ld.global.nc.f32 	%f366, [%rd101];
	mul.f32 	%f367, %f124, %f366;
	div.rn.f32 	%f368, %f367, %f359;
	mul.f32 	%f369, %f365, %f368;
	fma.rn.f32 	%f399, %f360, %f369, %f399;
	fma.rn.f32 	%f400, %f361, %f369, %f400;
	fma.rn.f32 	%f401, %f362, %f369, %f401;
$L__BB3_39:
	ld.global.nc.f32 	%f370, [%rd104+12];
	ld.global.nc.f32 	%f371, [%rd104+16];
	ld.global.nc.f32 	%f372, [%rd104+20];
	sub.f32 	%f373, %f1, %f370;
	sub.f32 	%f374, %f2, %f371;
	sub.f32 	%f375, %f3, %f372;
	mul.f32 	%f376, %f374, %f374;
	fma.rn.f32 	%f377, %f373, %f373, %f376;
	fma.rn.f32 	%f378, %f375, %f375, %f377;
	sqrt.rn.f32 	%f113, %f378;
	setp.geu.f32 	%p33, %f113, %f123;
	@%p33 bra 	$L__BB3_41;
	ld.global.nc.f32 	%f379, [%rd103+20];
	ld.global.nc.f32 	%f380, [%rd103+16];
	ld.global.nc.f32 	%f381, [%rd103+12];
	ld.global.nc.f32 	%f382, [%rd102+4];
	sub.f32 	%f383, %f381, %f4;
	sub.f32 	%f384, %f380, %f5;
	sub.f32 	%f385, %f379, %f6;
	setp.ltu.f32 	%p34, %f113, %f123;
	sub.f32 	%f386, %f123, %f113;
	cvt.f64.f32 	%fd33, %f386;
	mul.f64 	%fd34, %fd2, %fd33;
	cvt.rn.f32.f64 	%f387, %fd34;
	selp.f32 	%f388, %f387, 0f00000000, %p34;
	ld.global.nc.f32 	%f389, [%rd101+4];
	mul.f32 	%f390, %f124, %f389;
	div.rn.f32 	%f391, %f390, %f382;
	mul.f32 	%f392, %f388, %f391;
	fma.rn.f32 	%f399, %f383, %f392, %f399;
	fma.rn.f32 	%f400, %f384, %f392, %f400;
	fma.rn.f32 	%f401, %f385, %f392, %f401;
$L__BB3_41:
	add.s32 	%r44, %r44, 4;
	add.s64 	%rd104, %rd104, 48;
	add.s64 	%rd103, %rd103, 48;
	add.s64 	%rd102, %rd102, 16;
	add.s64 	%rd101, %rd101, 16;
	setp.ne.s32 	%p35, %r44, 0;
	@%p35 bra 	$L__BB3_33;
$L__BB3_42:
	ld.param.u64 	%rd88, [_ZN8physgrad33calculate_viscosity_forces_kernelEPK6float3S2_PKfS4_PS0_iff_param_4];
	cvta.to.global.u64 	%rd82, %rd88;
	mul.wide.s32 	%rd83, %r1, 12;
	add.s64 	%rd84, %rd82, %rd83;
	atom.global.add.f32 	%f393, [%rd84], %f399;
	atom.global.add.f32 	%f394, [%rd84+4], %f400;
	atom.global.add.f32 	%f395, [%rd84+8], %f401;
$L__BB3_43:
	ret;

}
	// .globl	_ZN8physgrad32calculate_surface_tension_kernelEPK6float3PKfS4_PS0_iff
.visible .entry _ZN8physgrad32calculate_surface_tension_kernelEPK6float3PKfS4_PS0_iff(
	.param .u64 .ptr .align 1 _ZN8physgrad32calculate_surface_tension_kernelEPK6float3PKfS4_PS0_iff_param_0,
	.param .u64 .ptr .align 1 _ZN8physgrad32calculate_surface_tension_kernelEPK6float3PKfS4_PS0_iff_param_1,
	.param .u64 .ptr .align 1 _ZN8physgrad32calculate_surface_tension_kernelEPK6float3PKfS4_PS0_iff_param_2,
	.param .u64 .ptr .align 1 _ZN8physgrad32calculate_surface_tension_kernelEPK6float3PKfS4_PS0_iff_param_3,
	.param .u32 _ZN8physgrad32calculate_surface_tension_kernelEPK6float3PKfS4_PS0_iff_param_4,
	.param .f32 _ZN8physgrad32calculate_surface_tension_kernelEPK6float3PKfS4_PS0_iff_param_5,
	.param .f32 _ZN8physgrad32calculate_surface_tension_kernelEPK6float3PKfS4_PS0_iff_param_6
)
{
	.reg .pred 	%p<26>;
	.reg .b32 	%r<20>;
	.reg .b32 	%f<175>;
	.reg .b64 	%rd<31>;
	.reg .b64 	%fd<28>;

	ld.param.u64 	%rd14, [_ZN8physgrad32calculate_surface_tension_kernelEPK6float3PKfS4_PS0_iff_param_0];
	ld.param.u64 	%rd15, [_ZN8physgrad32calculate_surface_tension_kernelEPK6float3PKfS4_PS0_iff_param_1];
	ld.param.u64 	%rd16, [_ZN8physgrad32calculate_surface_tension_kernelEPK6float3PKfS4_PS0_iff_param_2];
	ld.param.u32 	%r9, [_ZN8physgrad32calculate_surface_tension_kernelEPK6float3PKfS4_PS0_iff_param_4];
	ld.param.f32 	%f74, [_ZN8physgrad32calculate_surface_tension_kernelEPK6float3PKfS4_PS0_iff_param_5];
	cvta.to.global.u64 	%rd1, %rd16;
	cvta.to.global.u64 	%rd2, %rd15;
	cvta.to.global.u64 	%rd3, %rd14;
	mov.u32 	%r10, %ctaid.x;
	mov.u32 	%r11, %ntid.x;
	mov.u32 	%r12, %tid.x;
	mad.lo.s32 	%r1, %r10, %r11, %r12;
	setp.ge.s32 	%p1, %r1, %r9;
	@%p1 bra 	$L__BB4_23;
	mul.wide.s32 	%rd17, %r1, 12;
	add.s64 	%rd18, %rd3, %rd17;
	ld.global.nc.f32 	%f1, [%rd18];
	ld.global.nc.f32 	%f2, [%rd18+4];
	ld.global.nc.f32 	%f3, [%rd18+8];
	setp.lt.s32 	%p2, %r9, 1;
	mov.f32 	%f156, 0f00000000;
	mov.f32 	%f157, %f156;
	mov.f32 	%f158, %f156;
	mov.f32 	%f159, %f156;
	@%p2 bra 	$L__BB4_21;
	mul.f32 	%f79, %f74, %f74;
	mul.f32 	%f80, %f74, %f79;
	mul.f32 	%f81, %f74, %f80;
	mul.f32 	%f82, %f74, %f81;
	mul.f32 	%f83, %f74, %f82;
	cvt.f64.f32 	%fd3, %f83;
	mul.f64 	%fd4, %fd3, 0d400921FB54442D18;
	mov.f64 	%fd5, 0dC046800000000000;
	div.rn.f64 	%fd1, %fd5, %fd4;
	mov.f64 	%fd6, 0d4046800000000000;
	div.rn.f64 	%fd2, %fd6, %fd4;
	setp.eq.s32 	%p3, %r9, 1;
	mov.f32 	%f159, 0f00000000;
	mov.b32 	%r19, 0;
	mov.f32 	%f158, %f159;
	mov.f32 	%f157, %f159;
	mov.f32 	%f156, %f159;
	@%p3 bra 	$L__BB4_15;
	and.b32  	%r19, %r9, 2147483646;
	add.s64 	%rd30, %rd1, 4;
	add.s64 	%rd29, %rd2, 4;
	neg.s32 	%r17, %r1;
	add.s64 	%rd28, %rd3, 12;
	mov.f32 	%f159, 0f00000000;
	mov.b32 	%r18, 0;
$L__BB4_4:
	setp.eq.s32 	%p4, %r17, 0;
	@%p4 bra 	$L__BB4_9;
	ld.global.nc.f32 	%f85, [%rd28+-12];
	ld.global.nc.f32 	%f86, [%rd28+-8];
	ld.global.nc.f32 	%f87, [%rd28+-4];
	sub.f32 	%f8, %f1, %f85;
	sub.f32 	%f9, %f2, %f86;
	sub.f32 	%f10, %f3, %f87;
	mul.f32 	%f88, %f9, %f9;
	fma.rn.f32 	%f89, %f8, %f8, %f88;
	fma.rn.f32 	%f90, %f10, %f10, %f89;
	sqrt.rn.f32 	%f11, %f90;
	setp.geu.f32 	%p5, %f11, %f74;
	@%p5 bra 	$L__BB4_9;
	ld.global.nc.f32 	%f92, [%rd29+-4];
	ld.global.nc.f32 	%f93, [%rd30+-4];
	div.rn.f32 	%f12, %f93, %f92;
	setp.ge.f32 	%p6, %f11, %f74;
	setp.lt.f32 	%p7, %f11, 0f2EDBE6FF;
	or.pred  	%p8, %p6, %p7;
	mov.f32 	%f146, 0f00000000;
	mov.f32 	%f147, %f146;
	mov.f32 	%f148, %f146;
	@%p8 bra 	$L__BB4_8;
	sub.f32 	%f94, %f74, %f11;
	cvt.f64.f32 	%fd7, %f94;
	mul.f64 	%fd8, %fd1, %fd7;
	mul.f64 	%fd9, %fd8, %fd7;
	cvt.f64.f32 	%fd10, %f11;
	div.rn.f64 	%fd11, %fd9, %fd10;
	cvt.rn.f32.f64 	%f95, %fd11;
	mul.f32 	%f146, %f8, %f95;
	mul.f32 	%f147, %f9, %f95;
	mul.f32 	%f148, %f10, %f95;
$L__BB4_8:
	fma.rn.f32 	%f156, %f12, %f146, %f156;
	fma.rn.f32 	%f157, %f12, %f147, %f157;
	fma.rn.f32 	%f158, %f12, %f148, %f158;
	setp.ltu.f32 	%p9, %f11, %f74;
	sub.f32 	%f96, %f74, %f11;
	cvt.f64.f32 	%fd12, %f96;
	mul.f64 	%fd13, %fd2, %fd12;
	cvt.rn.f32.f64 	%f97, %fd13;
	selp.f32 	%f98, %f97, 0f00000000, %p9;
	fma.rn.f32 	%f159, %f12, %f98, %f159;
$L__BB4_9:
	add.s32 	%r15, %r18, 1;
	setp.eq.s32 	%p10, %r1, %r15;
	@%p10 bra 	$L__BB4_14;
	ld.global.nc.f32 	%f99, [%rd28];
	ld.global.nc.f32 	%f100, [%rd28+4];
	ld.global.nc.f32 	%f101, [%rd28+8];
	sub.f32 	%f27, %f1, %f99;
	sub.f32 	%f28, %f2, %f100;
	sub.f32 	%f29, %f3, %f101;
	mul.f32 	%f102, %f28, %f28;
	fma.rn.f32 	%f103, %f27, %f27, %f102;
	fma.rn.f32 	%f104, %f29, %f29, %f103;
	sqrt.rn.f32 	%f30, %f104;
	setp.geu.f32 	%p11, %f30, %f74;
	@%p11 bra 	$L__BB4_14;
	ld.global.nc.f32 	%f106, [%rd29];
	ld.global.nc.f32 	%f107, [%rd30];
	div.rn.f32 	%f31, %f107, %f106;
	setp.ge.f32 	%p12, %f30, %f74;
	setp.lt.f32 	%p13, %f30, 0f2EDBE6FF;
	or.pred  	%p14, %p12, %p13;
	mov.f32 	%f153, 0f00000000;
	mov.f32 	%f154, %f153;
	mov.f32 	%f155, %f153;
	@%p14 bra 	$L__BB4_13;
	sub.f32 	%f108, %f74, %f30;
	cvt.f64.f32 	%fd14, %f108;
	mul.f64 	%fd15, %fd1, %fd14;
	mul.f64 	%fd16, %fd15, %fd14;
	cvt.f64.f32 	%fd17, %f30;
	div.rn.f64 	%fd18, %fd16, %fd17;
	cvt.rn.f32.f64 	%f109, %fd18;
	mul.f32 	%f153, %f27, %f109;
	mul.f32 	%f154, %f28, %f109;
	mul.f32 	%f155, %f29, %f109;
$L__BB4_13:
	fma.rn.f32 	%f156, %f31, %f153, %f156;
	fma.rn.f32 	%f157, %f31, %f154, %f157;
	fma.rn.f32 	%f158, %f31, %f155, %f158;
	setp.ltu.f32 	%p15, %f30, %f74;
	sub.f32 	%f110, %f74, %f30;
	cvt.f64.f32 	%fd19, %f110;
	mul.f64 	%fd20, %fd2, %fd19;
	cvt.rn.f32.f64 	%f111, %fd20;
	selp.f32 	%f112, %f111, 0f00000000, %p15;
	fma.rn.f32 	%f159, %f31, %f112, %f159;
$L__BB4_14:
	add.s32 	%r18, %r18, 2;
	add.s64 	%rd30, %rd30, 8;
	add.s64 	%rd29, %rd29, 8;
	add.s32 	%r17, %r17, 2;
	add.s64 	%rd28, %rd28, 24;
	setp.ne.s32 	%p16, %r18, %r19;
	@%p16 bra 	$L__BB4_4;
$L__BB4_15:
	and.b32  	%r16, %r9, 1;
	setp.eq.b32 	%p17, %r16, 1;
	not.pred 	%p18, %p17;
	@%p18 bra 	$L__BB4_21;
	setp.eq.s32 	%p19, %r1, %r19;
	@%p19 bra 	$L__BB4_21;
	mul.wide.u32 	%rd19, %r19, 12;
	add.s64 	%rd20, %rd3, %rd19;
	ld.global.nc.f32 	%f113, [%rd20];
	ld.global.nc.f32 	%f114, [%rd20+4];
	ld.global.nc.f32 	%f115, [%rd20+8];
	sub.f32 	%f54, %f1, %f113;
	sub.f32 	%f55, %f2, %f114;
	sub.f32 	%f56, %f3, %f115;
	mul.f32 	%f116, %f55, %f55;
	fma.rn.f32 	%f117, %f54, %f54, %f116;
	fma.rn.f32 	%f118, %f56, %f56, %f117;
	sqrt.rn.f32 	%f57, %f118;
	setp.geu.f32 	%p20, %f57, %f74;
	@%p20 bra 	$L__BB4_21;
	mul.wide.u32 	%rd21, %r19, 4;
	add.s64 	%rd22, %rd2, %rd21;
	ld.global.nc.f32 	%f120, [%rd22];
	add.s64 	%rd23, %rd1, %rd21;
	ld.global.nc.f32 	%f121, [%rd23];
	div.rn.f32 	%f58, %f121, %f120;
	setp.ge.f32 	%p21, %f57, %f74;
	setp.lt.f32 	%p22, %f57, 0f2EDBE6FF;
	or.pred  	%p23, %p21, %p22;
	mov.f32 	%f168, 0f00000000;
	mov.f32 	%f169, %f168;
	mov.f32 	%f170, %f168;
	@%p23 bra 	$L__BB4_20;
	sub.f32 	%f122, %f74, %f57;
	cvt.f64.f32 	%fd21, %f122;
	mul.f64 	%fd22, %fd1, %fd21;
	mul.f64 	%fd23, %fd22, %fd21;
	cvt.f64.f32 	%fd24, %f57;
	div.rn.f64 	%fd25, %fd23, %fd24;
	cvt.rn.f32.f64 	%f123, %fd25;
	mul.f32 	%f168, %f54, %f123;
	mul.f32 	%f169, %f55, %f123;
	mul.f32 	%f170, %f56, %f123;
$L__BB4_20:
	fma.rn.f32 	%f156, %f58, %f168, %f156;
	fma.rn.f32 	%f157, %f58, %f169, %f157;
	fma.rn.f32 	%f158, %f58, %f170, %f158;
	setp.ltu.f32 	%p24, %f57, %f74;
	sub.f32 	%f124, %f74, %f57;
	cvt.f64.f32 	%fd26, %f124;
	mul.f64 	%fd27, %fd2, %fd26;
	cvt.rn.f32.f64 	%f125, %fd27;
	selp.f32 	%f126, %f125, 0f00000000, %p24;
	fma.rn.f32 	%f159, %f58, %f126, %f159;
$L__BB4_21:
	mul.f32 	%f127, %f157, %f157;
	fma.rn.f32 	%f128, %f156, %f156, %f127;
	fma.rn.f32 	%f129, %f158, %f158, %f128;
	sqrt.rn.f32 	%f73, %f129;
	setp.leu.f32 	%p25, %f73, 0f358637BD;
	@%p25 bra 	$L__BB4_23;
	ld.param.f32 	%f141, [_ZN8physgrad32calculate_surface_tension_kernelEPK6float3PKfS4_PS0_iff_param_6];
	ld.param.u64 	%rd27, [_ZN8physgrad32calculate_surface_tension_kernelEPK6float3PKfS4_PS0_iff_param_3];
	div.rn.f32 	%f130, %f156, %f73;
	div.rn.f32 	%f131, %f157, %f73;
	div.rn.f32 	%f132, %f158, %f73;
	neg.f32 	%f133, %f141;
	mul.f32 	%f134, %f159, %f133;
	mul.f32 	%f135, %f134, %f130;
	mul.f32 	%f136, %f134, %f131;
	mul.f32 	%f137, %f134, %f132;
	cvta.to.global.u64 	%rd24, %rd27;
	mul.wide.s32 	%rd25, %r1, 12;
	add.s64 	%rd26, %rd24, %rd25;
	atom.global.add.f32 	%f138, [%rd26], %f135;
	atom.global.add.f32 	%f139, [%rd26+4], %f136;
	atom.global.add.f32 	%f140, [%rd26+8], %f137;
$L__BB4_23:
	ret;

}
	// .globl	_ZN8physgrad30handle_fluid_boundaries_kernelEP6float3S1_iS0_S0_f
.visible .entry _ZN8physgrad30handle_fluid_boundaries_kernelEP6float3S1_iS0_S0_f(
	.param .u64 .ptr .align 1 _ZN8physgrad30handle_fluid_boundaries_kernelEP6float3S1_iS0_S0_f_param_0,
	.param .u64 .ptr .align 1 _ZN8physgrad30handle_fluid_boundaries_kernelEP6float3S1_iS0_S0_f_param_1,
	.param .u32 _ZN8physgrad30handle_fluid_boundaries_kernelEP6float3S1_iS0_S0_f_param_2,
	.param .align 4 .b8 _ZN8physgrad30handle_fluid_boundaries_kernelEP6float3S1_iS0_S0_f_param_3[12],
	.param .align 4 .b8 _ZN8physgrad30handle_fluid_boundaries_kernelEP6float3S1_iS0_S0_f_param_4[12],
	.param .f32 _ZN8physgrad30handle_fluid_boundaries_kernelEP6float3S1_iS0_S0_f_param_5
)
{
	.reg .pred 	%p<8>;
	.reg .b32 	%r<6>;
	.reg .b32 	%f<38>;
	.reg .b64 	%rd<8>;

	ld.param.u64 	%rd3, [_ZN8physgrad30handle_fluid_boundaries_kernelEP6float3S1_iS0_S0_f_param_0];
	ld.param.f32 	%f1, [_ZN8physgrad30handle_fluid_boundaries_kernelEP6float3S1_iS0_S0_f_param_3];
	ld.param.f32 	%f2, [_ZN8physgrad30handle_fluid_boundaries_kernelEP6float3S1_iS0_S0_f_param_3+4];
	ld.param.f32 	%f3, [_ZN8physgrad30handle_fluid_boundaries_kernelEP6float3S1_iS0_S0_f_param_3+8];
	ld.param.f32 	%f4, [_ZN8physgrad30handle_fluid_boundaries_kernelEP6float3S1_iS0_S0_f_param_4];
	ld.param.f32 	%f5, [_ZN8physgrad30handle_fluid_boundaries_kernelEP6float3S1_iS0_S0_f_param_4+4];
	ld.param.f32 	%f6, [_ZN8physgrad30handle_fluid_boundaries_kernelEP6float3S1_iS0_S0_f_param_4+8];
	ld.param.u64 	%rd4, [_ZN8physgrad30handle_fluid_boundaries_kernelEP6float3S1_iS0_S0_f_param_1];
	ld.param.u32 	%r2, [_ZN8physgrad30handle_fluid_boundaries_kernelEP6float3S1_iS0_S0_f_param_2];
	ld.param.f32 	%f25, [_ZN8physgrad30handle_fluid_boundaries_kernelEP6float3S1_iS0_S0_f_param_5];
	mov.u32 	%r3, %ctaid.x;
	mov.u32 	%r4, %ntid.x;
	mov.u32 	%r5, %tid.x;
	mad.lo.s32 	%r1, %r3, %r4, %r5;
	setp.ge.s32 	%p1, %r1, %r2;
	@%p1 bra 	$L__BB5_14;
	cvta.to.global.u64 	%rd5, %rd3;
	cvta.to.global.u64 	%rd6, %rd4;
	mul.wide.s32 	%rd7, %r1, 12;
	add.s64 	%rd1, %rd5, %rd7;
	ld.global.f32 	%f32, [%rd1];
	ld.global.f32 	%f34, [%rd1+4];
	ld.global.f32 	%f36, [%rd1+8];
	add.s64 	%rd2, %rd6, %rd7;
	ld.global.f32 	%f33, [%rd2];
	ld.global.f32 	%f35, [%rd2+4];
	ld.global.f32 	%f37, [%rd2+8];
	setp.geu.f32 	%p2, %f32, %f1;
	@%p2 bra 	$L__BB5_3;
	max.f32 	%f27, %f33, 0f00000000;
	mul.f32 	%f33, %f25, %f27;
	mov.f32 	%f32, %f1;
	bra.uni 	$L__BB5_5;
$L__BB5_3:
	setp.leu.f32 	%p3, %f32, %f4;
	@%p3 bra 	$L__BB5_5;
	min.f32 	%f26, %f33, 0f00000000;
	mul.f32 	%f33, %f25, %f26;
	mov.f32 	%f32, %f4;
$L__BB5_5:
	setp.geu.f32 	%p4, %f34, %f2;
	@%p4 bra 	$L__BB5_7;
	max.f32 	%f29, %f35, 0f00000000;
	mul.f32 	%f35, %f25, %f29;
	mov.f32 	%f34, %f2;
	bra.uni 	$L__BB5_9;
$L__BB5_7:
	setp.leu.f32 	%p5, %f34, %f5;
	@%p5 bra 	$L__BB5_9;
	min.f32 	%f28, %f35, 0f00000000;
	mul.f32 	%f35, %f25, %f28;
	mov.f32 	%f34, %f5;
$L__BB5_9:
	setp.geu.f32 	%p6, %f36, %f3;
	@%p6 bra 	$L__BB5_11;
	max.f32 	%f31, %f37, 0f00000000;
	mul.f32 	%f37, %f25, %f31;
	mov.f32 	%f36, %f3;
	bra.uni 	$L__BB5_13;
$L__BB5_11:
	setp.leu.f32 	%p7, %f36, %f6;
	@%p7 bra 	$L__BB5_13;
	min.f32 	%f30, %f37, 0f00000000;
	mul.f32 	%f37, %f25, %f30;
	mov.f32 	%f36, %f6;
$L__BB5_13:
	st.global.f32 	[%rd1], %f32;
	st.global.f32 	[%rd1+4], %f34;
	st.global.f32 	[%rd1+8], %f36;
	st.global.f32 	[%rd2], %f33;
	st.global.f32 	[%rd2+4], %f35;
	st.global.f32 	[%rd2+8], %f37;
$L__BB5_14:
	ret;

}
	// .globl	_ZN8physgrad30advect_fluid_properties_kernelEPK6float3PfS3_if
.visible .entry _ZN8physgrad30advect_fluid_properties_kernelEPK6float3PfS3_if(
	.param .u64 .ptr .align 1 _ZN8physgrad30advect_fluid_properties_kernelEPK6float3PfS3_if_param_0,
	.param .u64 .ptr .align 1 _ZN8physgrad30advect_fluid_properties_kernelEPK6float3PfS3_if_param_1,
	.param .u64 .ptr .align 1 _ZN8physgrad30advect_fluid_properties_kernelEPK6float3PfS3_if_param_2,
	.param .u32 _ZN8physgrad30advect_fluid_properties_kernelEPK6float3PfS3_if_param_3,
	.param .f32 _ZN8physgrad30advect_fluid_properties_kernelEPK6float3PfS3_if_param_4
)
{
	.reg .pred 	%p<2>;
	.reg .b32 	%r<6>;
	.reg .b32 	%f<11>;
	.reg .b64 	%rd<12>;

	ld.param.u64 	%rd1, [_ZN8physgrad30advect_fluid_properties_kernelEPK6float3PfS3_if_param_0];
	ld.param.u64 	%rd2, [_ZN8physgrad30advect_fluid_properties_kernelEPK6float3PfS3_if_param_1];
	ld.param.u64 	%rd3, [_ZN8physgrad30advect_fluid_properties_kernelEPK6float3PfS3_if_param_2];
	ld.param.u32 	%r2, [_ZN8physgrad30advect_fluid_properties_kernelEPK6float3PfS3_if_param_3];
	ld.param.f32 	%f1, [_ZN8physgrad30advect_fluid_properties_kernelEPK6float3PfS3_if_param_4];
	mov.u32 	%r3, %ctaid.x;
	mov.u32 	%r4, %ntid.x;
	mov.u32 	%r5, %tid.x;
	mad.lo.s32 	%r1, %r3, %r4, %r5;
	setp.ge.s32 	%p1, %r1, %r2;
	@%p1 bra 	$L__BB6_2;
	cvta.to.global.u64 	%rd4, %rd1;
	cvta.to.global.u64 	%rd5, %rd2;
	cvta.to.global.u64 	%rd6, %rd3;
	mul.wide.s32 	%rd7, %r1, 12;
	add.s64 	%rd8, %rd4, %rd7;
	ld.global.nc.f32 	%f2, [%rd8];
	ld.global.nc.f32 	%f3, [%rd8+4];
	ld.global.nc.f32 	%f4, [%rd8+8];
	mul.wide.s32 	%rd9, %r1, 4;
	add.s64 	%rd10, %rd5, %rd9;
	ld.global.nc.f32 	%f5, [%rd10];
	mul.f32 	%f6, %f3, 0f3DCCCCCD;
	fma.rn.f32 	%f7, %f2, 0f3DCCCCCD, %f6;
	fma.rn.f32 	%f8, %f4, 0f3DCCCCCD, %f7;
	mul.f32 	%f9, %f1, %f8;
	sub.f32 	%f10, %f5, %f9;
	add.s64 	%rd11, %rd6, %rd9;
	st.global.f32 	[%rd11], %f10;
$L__BB6_2:
	ret;

}


// ===== COMPILED SASS (sm_100) =====

	.target	sm_100

	.elftype	@"ET_EXEC"


//--------------------- .note.nv.tkinfo           --------------------------
	.section	.note.nv.tkinfo,"",@"SHT_NOTE"
	.sectionflags	@"SHF_NOTE_NV_TKINFO"
	.tkinfo
        /*0018*/ 	.word	0x00000002
        /*0030*/ 	.string	""
        /*0030*/ 	.string	"ptxas"
        /*0030*/ 	.string	"Cuda compilation tools, release 13.0, V13.0.88"
        /*0030*/ 	.string	"Build cuda_13.0.r13.0/compiler.36424714_0"
        /*0030*/ 	.string	"-arch sm_100 -m 64 "



//--------------------- .note.nv.cuinfo           --------------------------
	.section	.note.nv.cuinfo,"",@"SHT_NOTE"
	.sectionflags	@"SHF_NOTE_NV_CUINFO"
        /*0018*/ 	.short	0x0002
        /*001a*/ 	.short	0x0064
        /*001c*/ 	.short	0x0082
	.zero		2


//--------------------- .nv.info                  --------------------------
	.section	.nv.info,"",@"SHT_CUDA_INFO"
	.align	4


	//----- nvinfo : EIATTR_REGCOUNT
	.align		4
        /*0000*/ 	.byte	0x04, 0x2f
        /*0002*/ 	.short	(.L_1 - .L_0)
	.align		4
.L_0:
        /*0004*/ 	.word	index@(_ZN8physgrad24calculate_density_kernelEPK6float3PfPKfif)
        /*0008*/ 	.word	0x00000019


	//----- nvinfo : EIATTR_FRAME_SIZE
	.align		4
.L_1:
        /*000c*/ 	.byte	0x04, 0x11
        /*000e*/ 	.short	(.L_3 - .L_2)
	.align		4
.L_2:
        /*0010*/ 	.word	index@($__internal_10_$__cuda_sm20_sqrt_rn_f32_slowpath)
        /*0014*/ 	.word	0x00000000


	//----- nvinfo : EIATTR_FRAME_SIZE
	.align		4
.L_3:
        /*0018*/ 	.byte	0x04, 0x11
        /*001a*/ 	.short	(.L_5 - .L_4)
	.align		4
.L_4:
        /*001c*/ 	.word	index@($__internal_9_$__cuda_sm20_div_rn_f64_full)
        /*0020*/ 	.word	0x00000000


	//----- nvinfo : EIATTR_FRAME_SIZE
	.align		4
.L_5:
        /*0024*/ 	.byte	0x04, 0x11
        /*0026*/ 	.short	(.L_7 - .L_6)
	.align		4
.L_6:
        /*0028*/ 	.word	index@(_ZN8physgrad24calculate_density_kernelEPK6float3PfPKfif)
        /*002c*/ 	.word	0x00000000


	//----- nvinfo : EIATTR_REGCOUNT
	.align		4
.L_7:
        /*0030*/ 	.byte	0x04, 0x2f
        /*0032*/ 	.short	(.L_9 - .L_8)
	.align		4
.L_8:
        /*0034*/ 	.word	index@(_ZN8physgrad25calculate_pressure_kernelEPKfPfiff)
        /*0038*/ 	.word	0x0000000a


	//----- nvinfo : EIATTR_FRAME_SIZE
	.align		4
.L_9:
        /*003c*/ 	.byte	0x04, 0x11
        /*003e*/ 	.short	(.L_11 - .L_10)
	.align		4
.L_10:
        /*0040*/ 	.word	index@(_ZN8physgrad25calculate_pressure_kernelEPKfPfiff)
        /*0044*/ 	.word	0x00000000


	//----- nvinfo : EIATTR_REGCOUNT
	.align		4
.L_11:
        /*0048*/ 	.byte	0x04, 0x2f
        /*004a*/ 	.short	(.L_13 - .L_12)
	.align		4
.L_12:
        /*004c*/ 	.word	index@(_ZN8physgrad32calculate_pressure_forces_kernelEPK6float3PKfS4_S4_PS0_if)
        /*0050*/ 	.word	0x00000030


	//----- nvinfo : EIATTR_FRAME_SIZE
	.align		4
.L_13:
        /*0054*/ 	.byte	0x04, 0x11
        /*0056*/ 	.short	(.L_15 - .L_14)
	.align		4
.L_14:
        /*0058*/ 	.word	index@($__internal_8_$__cuda_sm3x_div_rn_noftz_f32_slowpath)
        /*005c*/ 	.word	0x00000000


	//----- nvinfo : EIATTR_FRAME_SIZE
	.align		4
.L_15:
        /*0060*/ 	.byte	0x04, 0x11
        /*0062*/ 	.short	(.L_17 - .L_16)
	.align		4
.L_16:
        /*0064*/ 	.word	index@($__internal_7_$__cuda_sm20_sqrt_rn_f32_slowpath)
        /*0068*/ 	.word	0x00000000


	//----- nvinfo : EIATTR_FRAME_SIZE
	.align		4
.L_17:
        /*006c*/ 	.byte	0x04, 0x11
        /*006e*/ 	.short	(.L_19 - .L_18)
	.align		4
.L_18:
        /*0070*/ 	.word	index@($__internal_6_$__cuda_sm20_div_rn_f64_full)
        /*0074*/ 	.word	0x00000000


	//----- nvinfo : EIATTR_FRAME_SIZE
	.align		4
.L_19:
        /*0078*/ 	.byte	0x04, 0x11
        /*007a*/ 	.short	(.L_21 - .L_20)
	.align		4
.L_20:
        /*007c*/ 	.word	index@(_ZN8physgrad32calculate_pressure_forces_kernelEPK6float3PKfS4_S4_PS0_if)
        /*0080*/ 	.word	0x00000000


	//----- nvinfo : EIATTR_REGCOUNT
	.align		4
.L_21:
        /*0084*/ 	.byte	0x04, 0x2f
        /*0086*/ 	.short	(.L_23 - .L_22)
	.align		4
.L_22:
        /*0088*/ 	.word	index@(_ZN8physgrad33calculate_viscosity_forces_kernelEPK6float3S2_PKfS4_PS0_iff)
        /*008c*/ 	.word	0x00000028


	//----- nvinfo : EIATTR_FRAME_SIZE
	.align		4
.L_23:
        /*0090*/ 	.byte	0x04, 0x11
        /*0092*/ 	.short	(.L_25 - .L_24)
	.align		4
.L_24:
        /*0094*/ 	.word	index@($__internal_5_$__cuda_sm3x_div_rn_noftz_f32_slowpath)
        /*0098*/ 	.word	0x00000000


	//----- nvinfo : EIATTR_FRAME_SIZE
	.align		4
.L_25:
        /*009c*/ 	.byte	0x04, 0x11
        /*009e*/ 	.short	(.L_27 - .L_26)
	.align		4
.L_26:
        /*00a0*/ 	.word	index@($__internal_4_$__cuda_sm20_sqrt_rn_f32_slowpath)
        /*00a4*/ 	.word	0x00000000


	//----- nvinfo : EIATTR_FRAME_SIZE
	.align		4
.L_27:
        /*00a8*/ 	.byte	0x04, 0x11
        /*00aa*/ 	.short	(.L_29 - .L_28)
	.align		4
.L_28:
        /*00ac*/ 	.word	index@($__internal_3_$__cuda_sm20_div_rn_f64_full)
        /*00b0*/ 	.word	0x00000000


	//----- nvinfo : EIATTR_FRAME_SIZE
	.align		4
.L_29:
        /*00b4*/ 	.byte	0x04, 0x11
        /*00b6*/ 	.short	(.L_31 - .L_30)
	.align		4
.L_30:
        /*00b8*/ 	.word	index@(_ZN8physgrad33calculate_viscosity_forces_kernelEPK6float3S2_PKfS4_PS0_iff)
        /*00bc*/ 	.word	0x00000000


	//----- nvinfo : EIATTR_REGCOUNT
	.align		4
.L_31:
        /*00c0*/ 	.byte	0x04, 0x2f
        /*00c2*/ 	.short	(.L_33 - .L_32)
	.align		4
.L_32:
        /*00c4*/ 	.word	index@(_ZN8physgrad32calculate_surface_tension_kernelEPK6float3PKfS4_PS0_iff)
        /*00c8*/ 	.word	0x00000030


	//----- nvinfo : EIATTR_FRAME_SIZE
	.align		4
.L_33:
        /*00cc*/ 	.byte	0x04, 0x11
        /*00ce*/ 	.short	(.L_35 - .L_34)
	.align		4
.L_34:
        /*00d0*/ 	.word	index@($__internal_2_$__cuda_sm3x_div_rn_noftz_f32_slowpath)
        /*00d4*/ 	.word	0x00000000


	//----- nvinfo : EIATTR_FRAME_SIZE
	.align		4
.L_35:
        /*00d8*/ 	.byte	0x04, 0x11
        /*00da*/ 	.short	(.L_37 - .L_36)
	.align		4
.L_36:
        /*00dc*/ 	.word	index@($__internal_1_$__cuda_sm20_sqrt_rn_f32_slowpath)
        /*00e0*/ 	.word	0x00000000


	//----- nvinfo : EIATTR_FRAME_SIZE
	.align		4
.L_37:
        /*00e4*/ 	.byte	0x04, 0x11
        /*00e6*/ 	.short	(.L_39 - .L_38)
	.align		4
.L_38:
        /*00e8*/ 	.word	index@($__internal_0_$__cuda_sm20_div_rn_f64_full)
        /*00ec*/ 	.word	0x00000000


	//----- nvinfo : EIATTR_FRAME_SIZE
	.align		4
.L_39:
        /*00f0*/ 	.byte	0x04, 0x11
        /*00f2*/ 	.short	(.L_41 - .L_40)
	.align		4
.L_40:
        /*00f4*/ 	.word	index@(_ZN8physgrad32calculate_surface_tension_kernelEPK6float3PKfS4_PS0_iff)
        /*00f8*/ 	.word	0x00000000


	//----- nvinfo : EIATTR_REGCOUNT
	.align		4
.L_41:
        /*00fc*/ 	.byte	0x04, 0x2f
        /*00fe*/ 	.short	(.L_43 - .L_42)
	.align		4
.L_42:
        /*0100*/ 	.word	index@(_ZN8physgrad30handle_fluid_boundaries_kernelEP6float3S1_iS0_S0_f)
        /*0104*/ 	.word	0x00000016


	//----- nvinfo : EIATTR_FRAME_SIZE
	.align		4
.L_43:
        /*0108*/ 	.byte	0x04, 0x11
        /*010a*/ 	.short	(.L_45 - .L_44)
	.align		4
.L_44:
        /*010c*/ 	.word	index@(_ZN8physgrad30handle_fluid_boundaries_kernelEP6float3S1_iS0_S0_f)
        /*0110*/ 	.word	0x00000000


	//----- nvinfo : EIATTR_REGCOUNT
	.align		4
.L_45:
        /*0114*/ 	.byte	0x04, 0x2f
        /*0116*/ 	.short	(.L_47 - .L_46)
	.align		4
.L_46:
        /*0118*/ 	.word	index@(_ZN8physgrad30advect_fluid_properties_kernelEPK6float3PfS3_if)
        /*011c*/ 	.word	0x0000000e


	//----- nvinfo : EIATTR_FRAME_SIZE
	.align		4
.L_47:
        /*0120*/ 	.byte	0x04, 0x11
        /*0122*/ 	.short	(.L_49 - .L_48)
	.align		4
.L_48:
        /*0124*/ 	.word	index@(_ZN8physgrad30advect_fluid_properties_kernelEPK6float3PfS3_if)
        /*0128*/ 	.word	0x00000000


	//----- nvinfo : EIATTR_MIN_STACK_SIZE
	.align		4
.L_49:
        /*012c*/ 	.byte	0x04, 0x12
        /*012e*/ 	.short	(.L_51 - .L_50)
	.align		4
.L_50:
        /*0130*/ 	.word	index@(_ZN8physgrad30advect_fluid_properties_kernelEPK6float3PfS3_if)
        /*0134*/ 	.word	0x00000000


	//----- nvinfo : EIATTR_MIN_STACK_SIZE
	.align		4
.L_51:
        /*0138*/ 	.byte	0x04, 0x12
        /*013a*/ 	.short	(.L_53 - .L_52)
	.align		4
.L_52:
        /*013c*/ 	.word	index@(_ZN8physgrad30handle_fluid_boundaries_kernelEP6float3S1_iS0_S0_f)
        /*0140*/ 	.word	0x00000000


	//----- nvinfo : EIATTR_MIN_STACK_SIZE
	.align		4
.L_53:
        /*0144*/ 	.byte	0x04, 0x12
        /*0146*/ 	.short	(.L_55 - .L_54)
	.align		4
.L_54:
        /*0148*/ 	.word	index@(_ZN8physgrad32calculate_surface_tension_kernelEPK6float3PKfS4_PS0_iff)
        /*014c*/ 	.word	0x00000000


	//----- nvinfo : EIATTR_MIN_STACK_SIZE
	.align		4
.L_55:
        /*0150*/ 	.byte	0x04, 0x12
        /*0152*/ 	.short	(.L_57 - .L_56)
	.align		4
.L_56:
        /*0154*/ 	.word	index@(_ZN8physgrad33calculate_viscosity_forces_kernelEPK6float3S2_PKfS4_PS0_iff)
        /*0158*/ 	.word	0x00000000


	//----- nvinfo : EIATTR_MIN_STACK_SIZE
	.align		4
.L_57:
        /*015c*/ 	.byte	0x04, 0x12
        /*015e*/ 	.short	(.L_59 - .L_58)
	.align		4
.L_58:
        /*0160*/ 	.word	index@(_ZN8physgrad32calculate_pressure_forces_kernelEPK6float3PKfS4_S4_PS0_if)
        /*0164*/ 	.word	0x00000000


	//----- nvinfo : EIATTR_MIN_STACK_SIZE
	.align		4
.L_59:
        /*0168*/ 	.byte	0x04, 0x12
        /*016a*/ 	.short	(.L_61 - .L_60)
	.align		4
.L_60:
        /*016c*/ 	.word	index@(_ZN8physgrad25calculate_pressure_kernelEPKfPfiff)
        /*0170*/ 	.word	0x00000000


	//----- nvinfo : EIATTR_MIN_STACK_SIZE
	.align		4
.L_61:
        /*0174*/ 	.byte	0x04, 0x12
        /*0176*/ 	.short	(.L_63 - .L_62)
	.align		4
.L_62:
        /*0178*/ 	.word	index@(_ZN8physgrad24calculate_density_kernelEPK6float3PfPKfif)
        /*017c*/ 	.word	0x00000000
.L_63:


//--------------------- .nv.compat                --------------------------
	.section	.nv.compat,"",@"SHT_CUDA_COMPAT_INFO"
	.align	4
        /*0000*/ 	.byte	0x02, 0x09, 0x00, 0x00, 0x02, 0x02, 0x01, 0x00, 0x02, 0x05, 0x05, 0x00, 0x03, 0x07, 0x01, 0x01
        /*0010*/ 	.byte	0x02, 0x03, 0x00, 0x00, 0x02, 0x06, 0x01, 0x00, 0x04, 0x0b, 0x08, 0x00, 0x01, 0x00, 0x00, 0x00
        /*0020*/ 	.byte	0x00, 0x00, 0x00, 0x00


//--------------------- .nv.info._ZN8physgrad30advect_fluid_properties_kernelEPK6float3PfS3_if --------------------------
	.section	.nv.info._ZN8physgrad30advect_fluid_properties_kernelEPK6float3PfS3_if,"",@"SHT_CUDA_INFO"
	.sectionflags	@""
	.align	4


	//----- nvinfo : EIATTR_CUDA_API_VERSION
	.align		4
        /*0000*/ 	.byte	0x04, 0x37
        /*0002*/ 	.short	(.L_65 - .L_64)
.L_64:
        /*0004*/ 	.word	0x00000082


	//----- nvinfo : EIATTR_KPARAM_INFO
	.align		4
.L_65:
        /*0008*/ 	.byte	0x04, 0x17
        /*000a*/ 	.short	(.L_67 - .L_66)
.L_66:
        /*000c*/ 	.word	0x00000000
        /*0010*/ 	.short	0x0004
        /*0012*/ 	.short	0x001c
        /*0014*/ 	.byte	0x00, 0xf0, 0x11, 0x00


	//----- nvinfo : EIATTR_KPARAM_INFO
	.align		4
.L_67:
        /*0018*/ 	.byte	0x04, 0x17
        /*001a*/ 	.short	(.L_69 - .L_68)
.L_68:
        /*001c*/ 	.word	0x00000000
        /*0020*/ 	.short	0x0003
        /*0022*/ 	.short	0x0018
        /*0024*/ 	.byte	0x00, 0xf0, 0x11, 0x00


	//----- nvinfo : EIATTR_KPARAM_INFO
	.align		4
.L_69:
        /*0028*/ 	.byte	0x04, 0x17
        /*002a*/ 	.short	(.L_71 - .L_70)
.L_70:
        /*002c*/ 	.word	0x00000000
        /*0030*/ 	.short	0x0002
        /*0032*/ 	.short	0x0010
        /*0034*/ 	.byte	0x00, 0xf5, 0x21, 0x00


	//----- nvinfo : EIATTR_KPARAM_INFO
	.align		4
.L_71:
        /*0038*/ 	.byte	0x04, 0x17
        /*003a*/ 	.short	(.L_73 - .L_72)
.L_72:
        /*003c*/ 	.word	0x00000000
        /*0040*/ 	.short	0x0001
        /*0042*/ 	.short	0x0008
        /*0044*/ 	.byte	0x00, 0xf5, 0x21, 0x00


	//----- nvinfo : EIATTR_KPARAM_INFO
	.align		4
.L_73:
        /*0048*/ 	.byte	0x04, 0x17
        /*004a*/ 	.short	(.L_75 - .L_74)
.L_74:
        /*004c*/ 	.word	0x00000000
        /*0050*/ 	.short	0x0000
        /*0052*/ 	.short	0x0000
        /*0054*/ 	.byte	0x00, 0xf5, 0x21, 0x00


	//----- nvinfo : EIATTR_SPARSE_MMA_MASK
	.align		4
.L_75:
        /*0058*/ 	.byte	0x03, 0x50
        /*005a*/ 	.short	0x0000


	//----- nvinfo : EIATTR_MAXREG_COUNT
	.align		4
        /*005c*/ 	.byte	0x03, 0x1b
        /*005e*/ 	.short	0x00ff


	//----- nvinfo : EIATTR_MERCURY_ISA_VERSION
	.align		4
        /*0060*/ 	.byte	0x03, 0x5f
        /*0062*/ 	.short	0x0101


	//----- nvinfo : EIATTR_VRC_CTA_INIT_COUNT
	.align		4
        /*0064*/ 	.byte	0x02, 0x4a
	.zero		1
	.zero		1


	//----- nvinfo : EIATTR_EXIT_INSTR_OFFSETS
	.align		4
        /*0068*/ 	.byte	0x04, 0x1c
        /*006a*/ 	.short	(.L_77 - .L_76)


	//   ....[0]....
.L_76:
        /*006c*/ 	.word	0x00000070


	//   ....[1]....
        /*0070*/ 	.word	0x00000190


	//----- nvinfo : EIATTR_CBANK_PARAM_SIZE
	.align		4
.L_77:
        /*0074*/ 	.byte	0x03, 0x19
        /*0076*/ 	.short	0x0020


	//----- nvinfo : EIATTR_PARAM_CBANK
	.align		4
        /*0078*/ 	.byte	0x04, 0x0a
        /*007a*/ 	.short	(.L_79 - .L_78)
	.align		4
.L_78:
        /*007c*/ 	.word	index@(.nv.constant0._ZN8physgrad30advect_fluid_properties_kernelEPK6float3PfS3_if)
        /*0080*/ 	.short	0x0380
        /*0082*/ 	.short	0x0020


	//----- nvinfo : EIATTR_SW_WAR
	.align		4
.L_79:
        /*0084*/ 	.byte	0x04, 0x36
        /*0086*/ 	.short	(.L_81 - .L_80)
.L_80:
        /*0088*/ 	.word	0x00000008
.L_81:


//--------------------- .nv.info._ZN8physgrad30handle_fluid_boundaries_kernelEP6float3S1_iS0_S0_f --------------------------
	.section	.nv.info._ZN8physgrad30handle_fluid_boundaries_kernelEP6float3S1_iS0_S0_f,"",@"SHT_CUDA_INFO"
	.sectionflags	@""
	.align	4


	//----- nvinfo : EIATTR_CUDA_API_VERSION
	.align		4
        /*0000*/ 	.byte	0x04, 0x37
        /*0002*/ 	.short	(.L_83 - .L_82)
.L_82:
        /*0004*/ 	.word	0x00000082


	//----- nvinfo : EIATTR_KPARAM_INFO
	.align		4
.L_83:
        /*0008*/ 	.byte	0x04, 0x17
        /*000a*/ 	.short	(.L_85 - .L_84)
.L_84:
        /*000c*/ 	.word	0x00000000
        /*0010*/ 	.short	0x0005
        /*0012*/ 	.short	0x002c
        /*0014*/ 	.byte	0x00, 0xf0, 0x11, 0x00


	//----- nvinfo : EIATTR_KPARAM_INFO
	.align		4
.L_85:
        /*0018*/ 	.byte	0x04, 0x17
        /*001a*/ 	.short	(.L_87 - .L_86)
.L_86:
        /*001c*/ 	.word	0x00000000
        /*0020*/ 	.short	0x0004
        /*0022*/ 	.short	0x0020
        /*0024*/ 	.byte	0x00, 0xf0, 0x31, 0x00


	//----- nvinfo : EIATTR_KPARAM_INFO
	.align		4
.L_87:
        /*0028*/ 	.byte	0x04, 0x17
        /*002a*/ 	.short	(.L_89 - .L_88)
.L_88:
        /*002c*/ 	.word	0x00000000
        /*0030*/ 	.short	0x0003
        /*0032*/ 	.short	0x0014
        /*0034*/ 	.byte	0x00, 0xf0, 0x31, 0x00


	//----- nvinfo : EIATTR_KPARAM_INFO
	.align		4
.L_89:
        /*0038*/ 	.byte	0x04, 0x17
        /*003a*/ 	.short	(.L_91 - .L_90)
.L_90:
        /*003c*/ 	.word	0x00000000
        /*0040*/ 	.short	0x0002
        /*0042*/ 	.short	0x0010
        /*0044*/ 	.byte	0x00, 0xf0, 0x11, 0x00


	//----- nvinfo : EIATTR_KPARAM_INFO
	.align		4
.L_91:
        /*0048*/ 	.byte	0x04, 0x17
        /*004a*/ 	.short	(.L_93 - .L_92)
.L_92:
        /*004c*/ 	.word	0x00000000
        /*0050*/ 	.short	0x0001
        /*0052*/ 	.short	0x0008
        /*0054*/ 	.byte	0x00, 0xf5, 0x21, 0x00


	//----- nvinfo : EIATTR_KPARAM_INFO
	.align		4
.L_93:
        /*0058*/ 	.byte	0x04, 0x17
        /*005a*/ 	.short	(.L_95 - .L_94)
.L_94:
        /*005c*/ 	.word	0x00000000
        /*0060*/ 	.short	0x0000
        /*0062*/ 	.short	0x0000
        /*0064*/ 	.byte	0x00, 0xf5, 0x21, 0x00


	//----- nvinfo : EIATTR_SPARSE_MMA_MASK
	.align		4
.L_95:
        /*0068*/ 	.byte	0x03, 0x50
        /*006a*/ 	.short	0x0000


	//----- nvinfo : EIATTR_MAXREG_COUNT
	.align		4
        /*006c*/ 	.byte	0x03, 0x1b
        /*006e*/ 	.short	0x00ff


	//----- nvinfo : EIATTR_MERCURY_ISA_VERSION
	.align		4
        /*0070*/ 	.byte	0x03, 0x5f
        /*0072*/ 	.short	0x0101


	//----- nvinfo : EIATTR_VRC_CTA_INIT_COUNT
	.align		4
        /*0074*/ 	.byte	0x02, 0x4a
	.zero		1
	.zero		1


	//----- nvinfo : EIATTR_EXIT_INSTR_OFFSETS
	.align		4
        /*0078*/ 	.byte	0x04, 0x1c
        /*007a*/ 	.short	(.L_97 - .L_96)


	//   ....[0]....
.L_96:
        /*007c*/ 	.word	0x00000070


	//   ....[1]....
        /*0080*/ 	.word	0x00000460


	//----- nvinfo : EIATTR_CRS_STACK_SIZE
	.align		4
.L_97:
        /*0084*/ 	.byte	0x04, 0x1e
        /*0086*/ 	.short	(.L_99 - .L_98)
.L_98:
        /*0088*/ 	.word	0x00000000


	//----- nvinfo : EIATTR_CBANK_PARAM_SIZE
	.align		4
.L_99:
        /*008c*/ 	.byte	0x03, 0x19
        /*008e*/ 	.short	0x0030


	//----- nvinfo : EIATTR_PARAM_CBANK
	.align		4
        /*0090*/ 	.byte	0x04, 0x0a
        /*0092*/ 	.short	(.L_101 - .L_100)
	.align		4
.L_100:
        /*0094*/ 	.word	index@(.nv.constant0._ZN8physgrad30handle_fluid_boundaries_kernelEP6float3S1_iS0_S0_f)
        /*0098*/ 	.short	0x0380
        /*009a*/ 	.short	0x0030


	//----- nvinfo : EIATTR_SW_WAR
	.align		4
.L_101:
        /*009c*/ 	.byte	0x04, 0x36
        /*009e*/ 	.short	(.L_103 - .L_102)
.L_102:
        /*00a0*/ 	.word	0x00000008
.L_103:


//--------------------- .nv.info._ZN8physgrad32calculate_surface_tension_kernelEPK6float3PKfS4_PS0_iff --------------------------
	.section	.nv.info._ZN8physgrad32calculate_surface_tension_kernelEPK6float3PKfS4_PS0_iff,"",@"SHT_CUDA_INFO"
	.sectionflags	@""
	.align	4


	//----- nvinfo : EIATTR_CUDA_API_VERSION
	.align		4
        /*0000*/ 	.byte	0x04, 0x37
        /*0002*/ 	.short	(.L_105 - .L_104)
.L_104:
        /*0004*/ 	.word	0x00000082


	//----- nvinfo : EIATTR_KPARAM_INFO
	.align		4
.L_105:
        /*0008*/ 	.byte	0x04, 0x17
        /*000a*/ 	.short	(.L_107 - .L_106)
.L_106:
        /*000c*/ 	.word	0x00000000
        /*0010*/ 	.short	0x0006
        /*0012*/ 	.short	0x0028
        /*0014*/ 	.byte	0x00, 0xf0, 0x11, 0x00


	//----- nvinfo : EIATTR_KPARAM_INFO
	.align		4
.L_107:
        /*0018*/ 	.byte	0x04, 0x17
        /*001a*/ 	.short	(.L_109 - .L_108)
.L_108:
        /*001c*/ 	.word	0x00000000
        /*0020*/ 	.short	0x0005
        /*0022*/ 	.short	0x0024
        /*0024*/ 	.byte	0x00, 0xf0, 0x11, 0x00


	//----- nvinfo : EIATTR_KPARAM_INFO
	.align		4
.L_109:
        /*0028*/ 	.byte	0x04, 0x17
        /*002a*/ 	.short	(.L_111 - .L_110)
.L_110:
        /*002c*/ 	.word	0x00000000
        /*0030*/ 	.short	0x0004
        /*0032*/ 	.short	0x0020
        /*0034*/ 	.byte	0x00, 0xf0, 0x11, 0x00


	//----- nvinfo : EIATTR_KPARAM_INFO
	.align		4
.L_111:
        /*0038*/ 	.byte	0x04, 0x17
        /*003a*/ 	.short	(.L_113 - .L_112)
.L_112:
        /*003c*/ 	.word	0x00000000
        /*0040*/ 	.short	0x0003
        /*0042*/ 	.short	0x0018
        /*0044*/ 	.byte	0x00, 0xf5, 0x21, 0x00


	//----- nvinfo : EIATTR_KPARAM_INFO
	.align		4
.L_113:
        /*0048*/ 	.byte	0x04, 0x17
        /*004a*/ 	.short	(.L_115 - .L_114)
.L_114:
        /*004c*/ 	.word	0x00000000
        /*0050*/ 	.short	0x0002
        /*0052*/ 	.short	0x0010
        /*0054*/ 	.byte	0x00, 0xf5, 0x21, 0x00


	//----- nvinfo : EIATTR_KPARAM_INFO
	.align		4
.L_115:
        /*0058*/ 	.byte	0x04, 0x17
        /*005a*/ 	.short	(.L_117 - .L_116)
.L_116:
        /*005c*/ 	.word	0x00000000
        /*0060*/ 	.short	0x0001
        /*0062*/ 	.short	0x0008
        /*0064*/ 	.byte	0x00, 0xf5, 0x21, 0x00


	//----- nvinfo : EIATTR_KPARAM_INFO
	.align		4
.L_117:
        /*0068*/ 	.byte	0x04, 0x17
        /*006a*/ 	.short	(.L_119 - .L_118)
.L_118:
        /*006c*/ 	.word	0x00000000
        /*0070*/ 	.short	0x0000
        /*0072*/ 	.short	0x0000
        /*0074*/ 	.byte	0x00, 0xf5, 0x21, 0x00


	//----- nvinfo : EIATTR_SPARSE_MMA_MASK
	.align		4
.L_119:
        /*0078*/ 	.byte	0x03, 0x50
        /*007a*/ 	.short	0x0000


	//----- nvinfo : EIATTR_MAXREG_COUNT
	.align		4
        /*007c*/ 	.byte	0x03, 0x1b
        /*007e*/ 	.short	0x00ff


	//----- nvinfo : EIATTR_MERCURY_ISA_VERSION
	.align		4
        /*0080*/ 	.byte	0x03, 0x5f
        /*0082*/ 	.short	0x0101


	//----- nvinfo : EIATTR_VRC_CTA_INIT_COUNT
	.align		4
        /*0084*/ 	.byte	0x02, 0x4a
	.zero		1
	.zero		1


	//----- nvinfo : EIATTR_EXIT_INSTR_OFFSETS
	.align		4
        /*0088*/ 	.byte	0x04, 0x1c
        /*008a*/ 	.short	(.L_121 - .L_120)


	//   ....[0]....
.L_120:
        /*008c*/ 	.word	0x00000070


	//   ....[1]....
        /*0090*/ 	.word	0x00001910


	//   ....[2]....
        /*0094*/ 	.word	0x00001c90


	//----- nvinfo : EIATTR_CRS_STACK_SIZE
	.align		4
.L_121:
        /*0098*/ 	.byte	0x04, 0x1e
        /*009a*/ 	.short	(.L_123 - .L_122)
.L_122:
        /*009c*/ 	.word	0x00000000


	//----- nvinfo : EIATTR_CBANK_PARAM_SIZE
	.align		4
.L_123:
        /*00a0*/ 	.byte	0x03, 0x19
        /*00a2*/ 	.short	0x002c


	//----- nvinfo : EIATTR_PARAM_CBANK
	.align		4
        /*00a4*/ 	.byte	0x04, 0x0a
        /*00a6*/ 	.short	(.L_125 - .L_124)
	.align		4
.L_124:
        /*00a8*/ 	.word	index@(.nv.constant0._ZN8physgrad32calculate_surface_tension_kernelEPK6float3PKfS4_PS0_iff)
        /*00ac*/ 	.short	0x0380
        /*00ae*/ 	.short	0x002c


	//----- nvinfo : EIATTR_SW_WAR
	.align		4
.L_125:
        /*00b0*/ 	.byte	0x04, 0x36
        /*00b2*/ 	.short	(.L_127 - .L_126)
.L_126:
        /*00b4*/ 	.word	0x00000008
.L_127:


//--------------------- .nv.info._ZN8physgrad33calculate_viscosity_forces_kernelEPK6float3S2_PKfS4_PS0_iff --------------------------
	.section	.nv.info._ZN8physgrad33calculate_viscosity_forces_kernelEPK6float3S2_PKfS4_PS0_iff,"",@"SHT_CUDA_INFO"
	.sectionflags	@""
	.align	4


	//----- nvinfo : EIATTR_CUDA_API_VERSION
	.align		4
        /*0000*/ 	.byte	0x04, 0x37
        /*0002*/ 	.short	(.L_129 - .L_128)
.L_128:
        /*0004*/ 	.word	0x00000082


	//----- nvinfo : EIATTR_KPARAM_INFO
	.align		4
.L_129:
        /*0008*/ 	.byte	0x04, 0x17
        /*000a*/ 	.short	(.L_131 - .L_130)
.L_130:
        /*000c*/ 	.word	0x00000000
        /*0010*/ 	.short	0x0007
        /*0012*/ 	.short	0x0030
        /*0014*/ 	.byte	0x00, 0xf0, 0x11, 0x00


	//----- nvinfo : EIATTR_KPARAM_INFO
	.align		4
.L_131:
        /*0018*/ 	.byte	0x04, 0x17
        /*001a*/ 	.short	(.L_133 - .L_132)
.L_132:
        /*001c*/ 	.word	0x00000000
        /*0020*/ 	.short	0x0006
        /*0022*/ 	.short	0x002c
        /*0024*/ 	.byte	0x00, 0xf0, 0x11, 0x00


	//----- nvinfo : EIATTR_KPARAM_INFO
	.align		4
.L_133:
        /*0028*/ 	.byte	0x04, 0x17
        /*002a*/ 	.short	(.L_135 - .L_134)
.L_134:
        /*002c*/ 	.word	0x00000000
        /*0030*/ 	.short	0x0005
        /*0032*/ 	.short	0x0028
        /*0034*/ 	.byte	0x00, 0xf0, 0x11, 0x00


	//----- nvinfo : EIATTR_KPARAM_INFO
	.align		4
.L_135:
        /*0038*/ 	.byte	0x04, 0x17
        /*003a*/ 	.short	(.L_137 - .L_136)
.L_136:
        /*003c*/ 	.word	0x00000000
        /*0040*/ 	.short	0x0004
        /*0042*/ 	.short	0x0020
        /*0044*/ 	.byte	0x00, 0xf5, 0x21, 0x00


	//----- nvinfo : EIATTR_KPARAM_INFO
	.align		4
.L_137:
        /*0048*/ 	.byte	0x04, 0x17
        /*004a*/ 	.short	(.L_139 - .L_138)
.L_138:
        /*004c*/ 	.word	0x00000000
        /*0050*/ 	.short	0x0003
        /*0052*/ 	.short	0x0018
        /*0054*/ 	.byte	0x00, 0xf5, 0x21, 0x00


	//----- nvinfo : EIATTR_KPARAM_INFO
	.align		4
.L_139:
        /*0058*/ 	.byte	0x04, 0x17
        /*005a*/ 	.short	(.L_141 - .L_140)
.L_140:
        /*005c*/ 	.word	0x00000000
        /*0060*/ 	.short	0x0002
        /*0062*/ 	.short	0x0010
        /*0064*/ 	.byte	0x00, 0xf5, 0x21, 0x00


	//----- nvinfo : EIATTR_KPARAM_INFO
	.align		4
.L_141:
        /*0068*/ 	.byte	0x04, 0x17
        /*006a*/ 	.short	(.L_143 - .L_142)
.L_142:
        /*006c*/ 	.word	0x00000000
        /*0070*/ 	.short	0x0001
        /*0072*/ 	.short	0x0008
        /*0074*/ 	.byte	0x00, 0xf5, 0x21, 0x00


	//----- nvinfo : EIATTR_KPARAM_INFO
	.align		4
.L_143:
        /*0078*/ 	.byte	0x04, 0x17
        /*007a*/ 	.short	(.L_145 - .L_144)
.L_144:
        /*007c*/ 	.word	0x00000000
        /*0080*/ 	.short	0x0000
        /*0082*/ 	.short	0x0000
        /*0084*/ 	.byte	0x00, 0xf5, 0x21, 0x00


	//----- nvinfo : EIATTR_SPARSE_MMA_MASK
	.align		4
.L_145:
        /*0088*/ 	.byte	0x03, 0x50
        /*008a*/ 	.short	0x0000


	//----- nvinfo : EIATTR_MAXREG_COUNT
	.align		4
        /*008c*/ 	.byte	0x03, 0x1b
        /*008e*/ 	.short	0x00ff


	//----- nvinfo : EIATTR_MERCURY_ISA_VERSION
	.align		4
        /*0090*/ 	.byte	0x03, 0x5f
        /*0092*/ 	.short	0x0101


	//----- nvinfo : EIATTR_VRC_CTA_INIT_COUNT
	.align		4
        /*0094*/ 	.byte	0x02, 0x4a
	.zero		1
	.zero		1


	//----- nvinfo : EIATTR_EXIT_INSTR_OFFSETS
	.align		4
        /*0098*/ 	.byte	0x04, 0x1c
        /*009a*/ 	.short	(.L_147 - .L_146)


	//   ....[0]....
.L_146:
        /*009c*/ 	.word	0x00000070


	//   ....[1]....
        /*00a0*/ 	.word	0x00003c00


	//----- nvinfo : EIATTR_CRS_STACK_SIZE
	.align		4
.L_147:
        /*00a4*/ 	.byte	0x04, 0x1e
        /*00a6*/ 	.short	(.L_149 - .L_148)
.L_148:
        /*00a8*/ 	.word	0x00000000


	//----- nvinfo : EIATTR_CBANK_PARAM_SIZE
	.align		4
.L_149:
        /*00ac*/ 	.byte	0x03, 0x19
        /*00ae*/ 	.short	0x0034


	//----- nvinfo : EIATTR_PARAM_CBANK
	.align		4
        /*00b0*/ 	.byte	0x04, 0x0a
        /*00b2*/ 	.short	(.L_151 - .L_150)
	.align		4
.L_150:
        /*00b4*/ 	.word	index@(.nv.constant0._ZN8physgrad33calculate_viscosity_forces_kernelEPK6float3S2_PKfS4_PS0_iff)
        /*00b8*/ 	.short	0x0380
        /*00ba*/ 	.short	0x0034


	//----- nvinfo : EIATTR_SW_WAR
	.align		4
.L_151:
        /*00bc*/ 	.byte	0x04, 0x36
        /*00be*/ 	.short	(.L_153 - .L_152)
.L_152:
        /*00c0*/ 	.word	0x00000008
.L_153:


//--------------------- .nv.info._ZN8physgrad32calculate_pressure_forces_kernelEPK6float3PKfS4_S4_PS0_if --------------------------
	.section	.nv.info._ZN8physgrad32calculate_pressure_forces_kernelEPK6float3PKfS4_S4_PS0_if,"",@"SHT_CUDA_INFO"
	.sectionflags	@""
	.align	4


	//----- nvinfo : EIATTR_CUDA_API_VERSION
	.align		4
        /*0000*/ 	.byte	0x04, 0x37
        /*0002*/ 	.short	(.L_155 - .L_154)
.L_154:
        /*0004*/ 	.word	0x00000082


	//----- nvinfo : EIATTR_KPARAM_INFO
	.align		4
.L_155:
        /*0008*/ 	.byte	0x04, 0x17
        /*000a*/ 	.short	(.L_157 - .L_156)
.L_156:
        /*000c*/ 	.word	0x00000000
        /*0010*/ 	.short	0x0006
        /*0012*/ 	.short	0x002c
        /*0014*/ 	.byte	0x00, 0xf0, 0x11, 0x00


	//----- nvinfo : EIATTR_KPARAM_INFO
	.align		4
.L_157:
        /*0018*/ 	.byte	0x04, 0x17
        /*001a*/ 	.short	(.L_159 - .L_158)
.L_158:
        /*001c*/ 	.word	0x00000000
        /*0020*/ 	.short	0x0005
        /*0022*/ 	.short	0x0028
        /*0024*/ 	.byte	0x00, 0xf0, 0x11, 0x00


	//----- nvinfo : EIATTR_KPARAM_INFO
	.align		4
.L_159:
        /*0028*/ 	.byte	0x04, 0x17
        /*002a*/ 	.short	(.L_161 - .L_160)
.L_160:
        /*002c*/ 	.word	0x00000000
        /*0030*/ 	.short	0x0004
        /*0032*/ 	.short	0x0020
        /*0034*/ 	.byte	0x00, 0xf5, 0x21, 0x00


	//----- nvinfo : EIATTR_KPARAM_INFO
	.align		4
.L_161:
        /*0038*/ 	.byte	0x04, 0x17
        /*003a*/ 	.short	(.L_163 - .L_162)
.L_162:
        /*003c*/ 	.word	0x00000000
        /*0040*/ 	.short	0x0003
        /*0042*/ 	.short	0x0018
        /*0044*/ 	.byte	0x00, 0xf5, 0x21, 0x00


	//----- nvinfo : EIATTR_KPARAM_INFO
	.align		4
.L_163:
        /*0048*/ 	.byte	0x04, 0x17
        /*004a*/ 	.short	(.L_165 - .L_164)
.L_164:
        /*004c*/ 	.word	0x00000000
        /*0050*/ 	.short	0x0002
        /*0052*/ 	.short	0x0010
        /*0054*/ 	.byte	0x00, 0xf5, 0x21, 0x00


	//----- nvinfo : EIATTR_KPARAM_INFO
	.align		4
.L_165:
        /*0058*/ 	.byte	0x04, 0x17
        /*005a*/ 	.short	(.L_167 - .L_166)
.L_166:
        /*005c*/ 	.word	0x00000000
        /*0060*/ 	.short	0x0001
        /*0062*/ 	.short	0x0008
        /*0064*/ 	.byte	0x00, 0xf5, 0x21, 0x00


	//----- nvinfo : EIATTR_KPARAM_INFO
	.align		4
.L_167:
        /*0068*/ 	.byte	0x04, 0x17
        /*006a*/ 	.short	(.L_169 - .L_168)
.L_168:
        /*006c*/ 	.word	0x00000000
        /*0070*/ 	.short	0x0000
        /*0072*/ 	.short	0x0000
        /*0074*/ 	.byte	0x00, 0xf5, 0x21, 0x00


	//----- nvinfo : EIATTR_SPARSE_MMA_MASK
	.align		4
.L_169:
        /*0078*/ 	.byte	0x03, 0x50
        /*007a*/ 	.short	0x0000


	//----- nvinfo : EIATTR_MAXREG_COUNT
	.align		4
        /*007c*/ 	.byte	0x03, 0x1b
        /*007e*/ 	.short	0x00ff


	//----- nvinfo : EIATTR_MERCURY_ISA_VERSION
	.align		4
        /*0080*/ 	.byte	0x03, 0x5f
        /*0082*/ 	.short	0x0101


	//----- nvinfo : EIATTR_VRC_CTA_INIT_COUNT
	.align		4
        /*0084*/ 	.byte	0x02, 0x4a
	.zero		1
	.zero		1


	//----- nvinfo : EIATTR_EXIT_INSTR_OFFSETS
	.align		4
        /*0088*/ 	.byte	0x04, 0x1c
        /*008a*/ 	.short	(.L_171 - .L_170)


	//   ....[0]....
.L_170:
        /*008c*/ 	.word	0x00000070


	//   ....[1]....
        /*0090*/ 	.word	0x00003460


	//----- nvinfo : EIATTR_CRS_STACK_SIZE
	.align		4
.L_171:
        /*0094*/ 	.byte	0x04, 0x1e
        /*0096*/ 	.short	(.L_173 - .L_172)
.L_172:
        /*0098*/ 	.word	0x00000000


	//----- nvinfo : EIATTR_CBANK_PARAM_SIZE
	.align		4
.L_173:
        /*009c*/ 	.byte	0x03, 0x19
        /*009e*/ 	.short	0x0030


	//----- nvinfo : EIATTR_PARAM_CBANK
	.align		4
        /*00a0*/ 	.byte	0x04, 0x0a
        /*00a2*/ 	.short	(.L_175 - .L_174)
	.align		4
.L_174:
        /*00a4*/ 	.word	index@(.nv.constant0._ZN8physgrad32calculate_pressure_forces_kernelEPK6float3PKfS4_S4_PS0_if)
        /*00a8*/ 	.short	0x0380
        /*00aa*/ 	.short	0x0030


	//----- nvinfo : EIATTR_SW_WAR
	.align		4
.L_175:
        /*00ac*/ 	.byte	0x04, 0x36
        /*00ae*/ 	.short	(.L_177 - .L_176)
.L_176:
        /*00b0*/ 	.word	0x00000008
.L_177:


//--------------------- .nv.info._ZN8physgrad25calculate_pressure_kernelEPKfPfiff --------------------------
	.section	.nv.info._ZN8physgrad25calculate_pressure_kernelEPKfPfiff,"",@"SHT_CUDA_INFO"
	.sectionflags	@""
	.align	4


	//----- nvinfo : EIATTR_CUDA_API_VERSION
	.align		4
        /*0000*/ 	.byte	0x04, 0x37
        /*0002*/ 	.short	(.L_179 - .L_178)
.L_178:
        /*0004*/ 	.word	0x00000082


	//----- nvinfo : EIATTR_KPARAM_INFO
	.align		4
.L_179:
        /*0008*/ 	.byte	0x04, 0x17
        /*000a*/ 	.short	(.L_181 - .L_180)
.L_180:
        /*000c*/ 	.word	0x00000000
        /*0010*/ 	.short	0x0004
        /*0012*/ 	.short	0x0018
        /*0014*/ 	.byte	0x00, 0xf0, 0x11, 0x00


	//----- nvinfo : EIATTR_KPARAM_INFO
	.align		4
.L_181:
        /*0018*/ 	.byte	0x04, 0x17
        /*001a*/ 	.short	(.L_183 - .L_182)
.L_182:
        /*001c*/ 	.word	0x00000000
        /*0020*/ 	.short	0x0003
        /*0022*/ 	.short	0x0014
        /*0024*/ 	.byte	0x00, 0xf0, 0x11, 0x00


	//----- nvinfo : EIATTR_KPARAM_INFO
	.align		4
.L_183:
        /*0028*/ 	.byte	0x04, 0x17
        /*002a*/ 	.short	(.L_185 - .L_184)
.L_184:
        /*002c*/ 	.word	0x00000000
        /*0030*/ 	.short	0x0002
        /*0032*/ 	.short	0x0010
        /*0034*/ 	.byte	0x00, 0xf0, 0x11, 0x00


	//----- nvinfo : EIATTR_KPARAM_INFO
	.align		4
.L_185:
        /*0038*/ 	.byte	0x04, 0x17
        /*003a*/ 	.short	(.L_187 - .L_186)
.L_186:
        /*003c*/ 	.word	0x00000000
        /*0040*/ 	.short	0x0001
        /*0042*/ 	.short	0x0008
        /*0044*/ 	.byte	0x00, 0xf5, 0x21, 0x00


	//----- nvinfo : EIATTR_KPARAM_INFO
	.align		4
.L_187:
        /*0048*/ 	.byte	0x04, 0x17
        /*004a*/ 	.short	(.L_189 - .L_188)
.L_188:
        /*004c*/ 	.word	0x00000000
        /*0050*/ 	.short	0x0000
        /*0052*/ 	.short	0x0000
        /*0054*/ 	.byte	0x00, 0xf5, 0x21, 0x00


	//----- nvinfo : EIATTR_SPARSE_MMA_MASK
	.align		4
.L_189:
        /*0058*/ 	.byte	0x03, 0x50
        /*005a*/ 	.short	0x0000


	//----- nvinfo : EIATTR_MAXREG_COUNT
	.align		4
        /*005c*/ 	.byte	0x03, 0x1b
        /*005e*/ 	.short	0x00ff


	//----- nvinfo : EIATTR_MERCURY_ISA_VERSION
	.align		4
        /*0060*/ 	.byte	0x03, 0x5f
        /*0062*/ 	.short	0x0101


	//----- nvinfo : EIATTR_VRC_CTA_INIT_COUNT
	.align		4
        /*0064*/ 	.byte	0x02, 0x4a
	.zero		1
	.zero		1


	//----- nvinfo : EIATTR_EXIT_INSTR_OFFSETS
	.align		4
        /*0068*/ 	.byte	0x04, 0x1c
        /*006a*/ 	.short	(.L_191 - .L_190)


	//   ....[0]....
.L_190:
        /*006c*/ 	.word	0x00000070


	//   ....[1]....
        /*0070*/ 	.word	0x00000140


	//----- nvinfo : EIATTR_CBANK_PARAM_SIZE
	.align		4
.L_191:
        /*0074*/ 	.byte	0x03, 0x19
        /*0076*/ 	.short	0x001c


	//----- nvinfo : EIATTR_PARAM_CBANK
	.align		4
        /*0078*/ 	.byte	0x04, 0x0a
        /*007a*/ 	.short	(.L_193 - .L_192)
	.align		4
.L_192:
        /*007c*/ 	.word	index@(.nv.constant0._ZN8physgrad25calculate_pressure_kernelEPKfPfiff)
        /*0080*/ 	.short	0x0380
        /*0082*/ 	.short	0x001c


	//----- nvinfo : EIATTR_SW_WAR
	.align		4
.L_193:
        /*0084*/ 	.byte	0x04, 0x36
        /*0086*/ 	.short	(.L_195 - .L_194)
.L_194:
        /*0088*/ 	.word	0x00000008
.L_195:


//--------------------- .nv.info._ZN8physgrad24calculate_density_kernelEPK6float3PfPKfif --------------------------
	.section	.nv.info._ZN8physgrad24calculate_density_kernelEPK6float3PfPKfif,"",@"SHT_CUDA_INFO"
	.sectionflags	@""
	.align	4


	//----- nvinfo : EIATTR_CUDA_API_VERSION
	.align		4
        /*0000*/ 	.byte	0x04, 0x37
        /*0002*/ 	.short	(.L_197 - .L_196)
.L_196:
        /*0004*/ 	.word	0x00000082


	//----- nvinfo : EIATTR_KPARAM_INFO
	.align		4
.L_197:
        /*0008*/ 	.byte	0x04, 0x17
        /*000a*/ 	.short	(.L_199 - .L_198)
.L_198:
        /*000c*/ 	.word	0x00000000
        /*0010*/ 	.short	0x0004
        /*0012*/ 	.short	0x001c
        /*0014*/ 	.byte	0x00, 0xf0, 0x11, 0x00


	//----- nvinfo : EIATTR_KPARAM_INFO
	.align		4
.L_199:
        /*0018*/ 	.byte	0x04, 0x17
        /*001a*/ 	.short	(.L_201 - .L_200)
.L_200:
        /*001c*/ 	.word	0x00000000
        /*0020*/ 	.short	0x0003
        /*0022*/ 	.short	0x0018
        /*0024*/ 	.byte	0x00, 0xf0, 0x11, 0x00


	//----- nvinfo : EIATTR_KPARAM_INFO
	.align		4
.L_201:
        /*0028*/ 	.byte	0x04, 0x17
        /*002a*/ 	.short	(.L_203 - .L_202)
.L_202:
        /*002c*/ 	.word	0x00000000
        /*0030*/ 	.short	0x0002
        /*0032*/ 	.short	0x0010
        /*0034*/ 	.byte	0x00, 0xf5, 0x21, 0x00


	//----- nvinfo : EIATTR_KPARAM_INFO
	.align		4
.L_203:
        /*0038*/ 	.byte	0x04, 0x17
        /*003a*/ 	.short	(.L_205 - .L_204)
.L_204:
        /*003c*/ 	.word	0x00000000
        /*0040*/ 	.short	0x0001
        /*0042*/ 	.short	0x0008
        /*0044*/ 	.byte	0x00, 0xf5, 0x21, 0x00


	//----- nvinfo : EIATTR_KPARAM_INFO
	.align		4
.L_205:
        /*0048*/ 	.byte	0x04, 0x17
        /*004a*/ 	.short	(.L_207 - .L_206)
.L_206:
        /*004c*/ 	.word	0x00000000
        /*0050*/ 	.short	0x0000
        /*0052*/ 	.short	0x0000
        /*0054*/ 	.byte	0x00, 0xf5, 0x21, 0x00


	//----- nvinfo : EIATTR_SPARSE_MMA_MASK
	.align		4
.L_207:
        /*0058*/ 	.byte	0x03, 0x50
        /*005a*/ 	.short	0x0000


	//----- nvinfo : EIATTR_MAXREG_COUNT
	.align		4
        /*005c*/ 	.byte	0x03, 0x1b
        /*005e*/ 	.short	0x00ff


	//----- nvinfo : EIATTR_MERCURY_ISA_VERSION
	.align		4
        /*0060*/ 	.byte	0x03, 0x5f
        /*0062*/ 	.short	0x0101


	//----- nvinfo : EIATTR_VRC_CTA_INIT_COUNT
	.align		4
        /*0064*/ 	.byte	0x02, 0x4a
	.zero		1
	.zero		1


	//----- nvinfo : EIATTR_EXIT_INSTR_OFFSETS
	.align		4
        /*0068*/ 	.byte	0x04, 0x1c
        /*006a*/ 	.short	(.L_209 - .L_208)


	//   ....[0]....
.L_208:
        /*006c*/ 	.word	0x00000070


	//   ....[1]....
        /*0070*/ 	.word	0x00001200


	//----- nvinfo : EIATTR_CRS_STACK_SIZE
	.align		4
.L_209:
        /*0074*/ 	.byte	0x04, 0x1e
        /*0076*/ 	.short	(.L_211 - .L_210)
.L_210:
        /*0078*/ 	.word	0x00000000


	//----- nvinfo : EIATTR_CBANK_PARAM_SIZE
	.align		4
.L_211:
        /*007c*/ 	.byte	0x03, 0x19
        /*007e*/ 	.short	0x0020


	//----- nvinfo : EIATTR_PARAM_CBANK
	.align		4
        /*0080*/ 	.byte	0x04, 0x0a
        /*0082*/ 	.short	(.L_213 - .L_212)
	.align		4
.L_212:
        /*0084*/ 	.word	index@(.nv.constant0._ZN8physgrad24calculate_density_kernelEPK6float3PfPKfif)
        /*0088*/ 	.short	0x0380
        /*008a*/ 	.short	0x0020


	//----- nvinfo : EIATTR_SW_WAR
	.align		4
.L_213:
        /*008c*/ 	.byte	0x04, 0x36
        /*008e*/ 	.short	(.L_215 - .L_214)
.L_214:
        /*0090*/ 	.word	0x00000008
.L_215:


//--------------------- .nv.callgraph             --------------------------
	.section	.nv.callgraph,"",@"SHT_CUDA_CALLGRAPH"
	.align	4
	.sectionentsize	8
	.align		4
        /*0000*/ 	.word	0x00000000
	.align		4
        /*0004*/ 	.word	0xffffffff
	.align		4
        /*0008*/ 	.word	0x00000000
	.align		4
        /*000c*/ 	.word	0xfffffffe
	.align		4
        /*0010*/ 	.word	0x00000000
	.align		4
        /*0014*/ 	.word	0xfffffffd
	.align		4
        /*0018*/ 	.word	0x00000000
	.align		4
        /*001c*/ 	.word	0xfffffffc


//--------------------- .text._ZN8physgrad30advect_fluid_properties_kernelEPK6float3PfS3_if --------------------------
	.section	.text._ZN8physgrad30advect_fluid_properties_kernelEPK6float3PfS3_if,"ax",@progbits
	.align	128
        .global         _ZN8physgrad30advect_fluid_properties_kernelEPK6float3PfS3_if
        .type           _ZN8physgrad30advect_fluid_properties_kernelEPK6float3PfS3_if,@function
        .size           _ZN8physgrad30advect_fluid_properties_kernelEPK6float3PfS3_if,(.L_x_339 - _ZN8physgrad30advect_fluid_properties_kernelEPK6float3PfS3_if)
        .other          _ZN8physgrad30advect_fluid_properties_kernelEPK6float3PfS3_if,@"STO_CUDA_ENTRY STV_DEFAULT"
_ZN8physgrad30advect_fluid_properties_kernelEPK6float3PfS3_if:
.text._ZN8physgrad30advect_fluid_properties_kernelEPK6float3PfS3_if:
[----:B------:R-:W-:Y:S01]  /*0000*/  LDC R1, c[0x0][0x37c] ;  /* 0x0000df00ff017b82 */ /* 0x000fe20000000800 */
[----:B------:R-:W0:Y:S07]  /*0010*/  S2R R0, SR_TID.X ;  /* 0x0000000000007919 */ /* 0x000e2e0000002100 */
[----:B------:R-:W0:Y:S01]  /*0020*/  S2UR UR4, SR_CTAID.X ;  /* 0x00000000000479c3 */ /* 0x000e220000002500 */
[----:B------:R-:W1:Y:S07]  /*0030*/  LDCU UR5, c[0x0][0x398] ;  /* 0x00007300ff0577ac */ /* 0x000e6e0008000800 */
[----:B------:R-:W0:Y:S02]  /*0040*/  LDC R9, c[0x0][0x360] ;  /* 0x0000d800ff097b82 */ /* 0x000e240000000800 */
[----:B0-----:R-:W-:-:S05]  /*0050*/  IMAD R9, R9, UR4, R0 ;  /* 0x0000000409097c24 */ /* 0x001fca000f8e0200 */
[----:B-1----:R-:W-:-:S13]  /*0060*/  ISETP.GE.AND P0, PT, R9, UR5, PT ;  /* 0x0000000509007c0c */ /* 0x002fda000bf06270 */
[----:B------:R-:W-:Y:S05]  /*0070*/  @P0 EXIT ;  /* 0x000000000000094d */ /* 0x000fea0003800000 */
[----:B------:R-:W0:Y:S01]  /*0080*/  LDC.64 R2, c[0x0][0x380] ;  /* 0x0000e000ff027b82 */ /* 0x000e220000000a00 */
[----:B------:R-:W1:Y:S01]  /*0090*/  LDCU.64 UR4, c[0x0][0x358] ;  /* 0x00006b00ff0477ac */ /* 0x000e620008000a00 */
[----:B------:R-:W2:Y:S06]  /*00a0*/  LDCU UR6, c[0x0][0x39c] ;  /* 0x00007380ff0677ac */ /* 0x000eac0008000800 */
[----:B------:R-:W3:Y:S08]  /*00b0*/  LDC.64 R4, c[0x0][0x388] ;  /* 0x0000e200ff047b82 */ /* 0x000ef00000000a00 */
[----:B------:R-:W4:Y:S01]  /*00c0*/  LDC.64 R6, c[0x0][0x390] ;  /* 0x0000e400ff067b82 */ /* 0x000f220000000a00 */
[----:B0-----:R-:W-:-:S05]  /*00d0*/  IMAD.WIDE R2, R9, 0xc, R2 ;  /* 0x0000000c09027825 */ /* 0x001fca00078e0202 */
[----:B-1----:R-:W5:Y:S04]  /*00e0*/  LDG.E.CONSTANT R8, desc[UR4][R2.64+0x4] ;  /* 0x0000040402087981 */ /* 0x002f68000c1e9900 */
[----:B------:R-:W2:Y:S01]  /*00f0*/  LDG.E.CONSTANT R0, desc[UR4][R2.64] ;  /* 0x0000000402007981 */ /* 0x000ea2000c1e9900 */
[----:B---3--:R-:W-:-:S03]  /*0100*/  IMAD.WIDE R4, R9, 0x4, R4 ;  /* 0x0000000409047825 */ /* 0x008fc600078e0204 */
[----:B------:R-:W3:Y:S04]  /*0110*/  LDG.E.CONSTANT R10, desc[UR4][R2.64+0x8] ;  /* 0x00000804020a7981 */ /* 0x000ee8000c1e9900 */
[----:B------:R-:W3:Y:S01]  /*0120*/  LDG.E.CONSTANT R4, desc[UR4][R4.64] ;  /* 0x0000000404047981 */ /* 0x000ee2000c1e9900 */
[----:B----4-:R-:W-:-:S04]  /*0130*/  IMAD.WIDE R6, R9, 0x4, R6 ;  /* 0x0000000409067825 */ /* 0x010fc800078e0206 */
[----:B-----5:R-:W-:-:S04]  /*0140*/  FMUL R11, R8, 0.10000000149011611938 ;  /* 0x3dcccccd080b7820 */ /* 0x020fc80000400000 */
[----:B--2---:R-:W-:-:S04]  /*0150*/  FFMA R11, R0, 0.10000000149011611938, R11 ;  /* 0x3dcccccd000b7823 */ /* 0x004fc8000000000b */
[----:B---3--:R-:W-:-:S04]  /*0160*/  FFMA R11, R10, 0.10000000149011611938, R11 ;  /* 0x3dcccccd0a0b7823 */ /* 0x008fc8000000000b */
[----:B------:R-:W-:-:S05]  /*0170*/  FFMA R11, -R11, UR6, R4 ;  /* 0x000000060b0b7c23 */ /* 0x000fca0008000104 */
[----:B------:R-:W-:Y:S01]  /*0180*/  STG.E desc[UR4][R6.64], R11 ;  /* 0x0000000b06007986 */ /* 0x000fe2000c101904 */
[----:B------:R-:W-:Y:S05]  /*0190*/  EXIT ;  /* 0x000000000000794d */ /* 0x000fea0003800000 */
.L_x_0:
[----:B------:R-:W-:-:S00]  /*01a0*/  BRA `(.L_x_0) ;  /* 0xfffffffc00fc7947 */ /* 0x000fc0000383ffff */
[----:B------:R-:W-:-:S00]  /*01b0*/  NOP ;  /* 0x0000000000007918 */ /* 0x000fc00000000000 */
        /* <DEDUP_REMOVED lines=12> */
.L_x_339:


//--------------------- .text._ZN8physgrad30handle_fluid_boundaries_kernelEP6float3S1_iS0_S0_f --------------------------
	.section	.text._ZN8physgrad30handle_fluid_boundaries_kernelEP6float3S1_iS0_S0_f,"ax",@progbits
	.align	128
        .global         _ZN8physgrad30handle_fluid_boundaries_kernelEP6float3S1_iS0_S0_f
        .type           _ZN8physgrad30handle_fluid_boundaries_kernelEP6float3S1_iS0_S0_f,@function
        .size           _ZN8physgrad30handle_fluid_boundaries_kernelEP6float3S1_iS0_S0_f,(.L_x_340 - _ZN8physgrad30handle_fluid_boundaries_kernelEP6float3S1_iS0_S0_f)
        .other          _ZN8physgrad30handle_fluid_boundaries_kernelEP6float3S1_iS0_S0_f,@"STO_CUDA_ENTRY STV_DEFAULT"
_ZN8physgrad30handle_fluid_boundaries_kernelEP6float3S1_iS0_S0_f:
.text._ZN8physgrad30handle_fluid_boundaries_kernelEP6float3S1_iS0_S0_f:
        /* <DEDUP_REMOVED lines=11> */
[----:B------:R-:W3:Y:S01]  /*00b0*/  LDC.64 R4, c[0x0][0x388] ;  /* 0x0000e200ff047b82 */ /* 0x000ee20000000a00 */
[----:B0-----:R-:W-:-:S05]  /*00c0*/  IMAD.WIDE R2, R7, 0xc, R2 ;  /* 0x0000000c07027825 */ /* 0x001fca00078e0202 */
[----:B-1----:R-:W2:Y:S01]  /*00d0*/  LDG.E R9, desc[UR4][R2.64] ;  /* 0x0000000402097981 */ /* 0x002ea2000c1e1900 */
[----:B---3--:R-:W-:-:S03]  /*00e0*/  IMAD.WIDE R4, R7, 0xc, R4 ;  /* 0x0000000c07047825 */ /* 0x008fc600078e0204 */
[----:B------:R0:W5:Y:S04]  /*00f0*/  LDG.E R11, desc[UR4][R2.64+0x8] ;  /* 0x00000804020b7981 */ /* 0x000168000c1e1900 */
[----:B------:R-:W3:Y:S04]  /*0100*/  LDG.E R13, desc[UR4][R4.64] ;  /* 0x00000004040d7981 */ /* 0x000ee8000c1e1900 */
[----:B------:R0:W5:Y:S04]  /*0110*/  LDG.E R7, desc[UR4][R2.64+0x4] ;  /* 0x0000040402077981 */ /* 0x000168000c1e1900 */
[----:B------:R0:W5:Y:S04]  /*0120*/  LDG.E R15, desc[UR4][R4.64+0x4] ;  /* 0x00000404040f7981 */ /* 0x000168000c1e1900 */
[----:B------:R0:W5:Y:S01]  /*0130*/  LDG.E R17, desc[UR4][R4.64+0x8] ;  /* 0x0000080404117981 */ /* 0x000162000c1e1900 */
[----:B------:R-:W-:Y:S01]  /*0140*/  BSSY.RECONVERGENT B0, `(.L_x_1) ;  /* 0x000000d000007945 */ /* 0x000fe20003800200 */
[----:B--2---:R-:W-:-:S13]  /*0150*/  FSETP.GEU.AND P0, PT, R9, UR6, PT ;  /* 0x0000000609007c0b */ /* 0x004fda000bf0e000 */
[----:B------:R-:W1:Y:S08]  /*0160*/  @!P0 LDC R19, c[0x0][0x3ac] ;  /* 0x0000eb00ff138b82 */ /* 0x000e700000000800 */
[----:B------:R-:W2:Y:S01]  /*0170*/  @!P0 LDC R9, c[0x0][0x394] ;  /* 0x0000e500ff098b82 */ /* 0x000ea20000000800 */
[----:B---3--:R-:W-:-:S05]  /*0180*/  @!P0 FMNMX R0, RZ, R13, !PT ;  /* 0x0000000dff008209 */ /* 0x008fca0007800000 */
[----:B-1----:R-:W-:Y:S01]  /*0190*/  @!P0 FMUL R13, R0, R19 ;  /* 0x00000013000d8220 */ /* 0x002fe20000400000 */
[----:B0-----:R-:W-:Y:S06]  /*01a0*/  @!P0 BRA `(.L_x_2) ;  /* 0x0000000000188947 */ /* 0x001fec0003800000 */
[----:B------:R-:W2:Y:S02]  /*01b0*/  LDCU UR6, c[0x0][0x3a0] ;  /* 0x00007400ff0677ac */ /* 0x000ea40008000800 */
[----:B--2---:R-:W-:-:S13]  /*01c0*/  FSETP.GT.AND P0, PT, R9, UR6, PT ;  /* 0x0000000609007c0b */ /* 0x004fda000bf04000 */
[----:B------:R-:W0:Y:S01]  /*01d0*/  @P0 LDC R19, c[0x0][0x3ac] ;  /* 0x0000eb00ff130b82 */ /* 0x000e220000000800 */
[----:B------:R-:W-:-:S07]  /*01e0*/  @P0 FMNMX R0, RZ, R13, PT ;  /* 0x0000000dff000209 */ /* 0x000fce0003800000 */
[----:B------:R-:W1:Y:S01]  /*01f0*/  @P0 LDC R9, c[0x0][0x3a0] ;  /* 0x0000e800ff090b82 */ /* 0x000e620000000800 */
[----:B0-----:R-:W-:-:S07]  /*0200*/  @P0 FMUL R13, R0, R19 ;  /* 0x00000013000d0220 */ /* 0x001fce0000400000 */
.L_x_2:
[----:B------:R-:W-:Y:S05]  /*0210*/  BSYNC.RECONVERGENT B0 ;  /* 0x0000000000007941 */ /* 0x000fea0003800200 */
.L_x_1:
[----:B------:R-:W0:Y:S01]  /*0220*/  LDCU UR6, c[0x0][0x398] ;  /* 0x00007300ff0677ac */ /* 0x000e220008000800 */
[----:B------:R-:W-:Y:S01]  /*0230*/  BSSY.RECONVERGENT B0, `(.L_x_3) ;  /* 0x000000d000007945 */ /* 0x000fe20003800200 */
[----:B0----5:R-:W-:-:S13]  /*0240*/  FSETP.GEU.AND P0, PT, R7, UR6, PT ;  /* 0x0000000607007c0b */ /* 0x021fda000bf0e000 */
[----:B------:R-:W0:Y:S01]  /*0250*/  @!P0 LDC R19, c[0x0][0x3ac] ;  /* 0x0000eb00ff138b82 */ /* 0x000e220000000800 */
[----:B------:R-:W-:-:S07]  /*0260*/  @!P0 FMNMX R0, RZ, R15, !PT ;  /* 0x0000000fff008209 */ /* 0x000fce0007800000 */
[----:B------:R-:W3:Y:S01]  /*0270*/  @!P0 LDC R7, c[0x0][0x398] ;  /* 0x0000e600ff078b82 */ /* 0x000ee20000000800 */
[----:B0-----:R-:W-:Y:S01]  /*0280*/  @!P0 FMUL R15, R0, R19 ;  /* 0x00000013000f8220 */ /* 0x001fe20000400000 */
[----:B------:R-:W-:Y:S06]  /*0290*/  @!P0 BRA `(.L_x_4) ;  /* 0x0000000000188947 */ /* 0x000fec0003800000 */
[----:B------:R-:W3:Y:S02]  /*02a0*/  LDCU UR6, c[0x0][0x3a4] ;  /* 0x00007480ff0677ac */ /* 0x000ee40008000800 */
[----:B---3--:R-:W-:-:S13]  /*02b0*/  FSETP.GT.AND P0, PT, R7, UR6, PT ;  /* 0x0000000607007c0b */ /* 0x008fda000bf04000 */
[----:B------:R-:W0:Y:S01]  /*02c0*/  @P0 LDC R19, c[0x0][0x3ac] ;  /* 0x0000eb00ff130b82 */ /* 0x000e220000000800 */
[----:B------:R-:W-:-:S07]  /*02d0*/  @P0 FMNMX R0, RZ, R15, PT ;  /* 0x0000000fff000209 */ /* 0x000fce0003800000 */
[----:B------:R-:W4:Y:S01]  /*02e0*/  @P0 LDC R7, c[0x0][0x3a4] ;  /* 0x0000e900ff070b82 */ /* 0x000f220000000800 */
[----:B0-----:R-:W-:-:S07]  /*02f0*/  @P0 FMUL R15, R0, R19 ;  /* 0x00000013000f0220 */ /* 0x001fce0000400000 */
.L_x_4:
[----:B------:R-:W-:Y:S05]  /*0300*/  BSYNC.RECONVERGENT B0 ;  /* 0x0000000000007941 */ /* 0x000fea0003800200 */
.L_x_3:
[----:B------:R-:W0:Y:S01]  /*0310*/  LDCU UR6, c[0x0][0x39c] ;  /* 0x00007380ff0677ac */ /* 0x000e220008000800 */
[----:B------:R-:W-:Y:S01]  /*0320*/  BSSY.RECONVERGENT B0, `(.L_x_5) ;  /* 0x000000d000007945 */ /* 0x000fe20003800200 */
[----:B0-----:R-:W-:-:S13]  /*0330*/  FSETP.GEU.AND P0, PT, R11, UR6, PT ;  /* 0x000000060b007c0b */ /* 0x001fda000bf0e000 */
[----:B------:R-:W0:Y:S01]  /*0340*/  @!P0 LDC R19, c[0x0][0x3ac] ;  /* 0x0000eb00ff138b82 */ /* 0x000e220000000800 */
[----:B------:R-:W-:-:S07]  /*0350*/  @!P0 FMNMX R0, RZ, R17, !PT ;  /* 0x00000011ff008209 */ /* 0x000fce0007800000 */
[----:B------:R-:W1:Y:S01]  /*0360*/  @!P0 LDC R11, c[0x0][0x39c] ;  /* 0x0000e700ff0b8b82 */ /* 0x000e620000000800 */
[----:B0-----:R-:W-:Y:S01]  /*0370*/  @!P0 FMUL R17, R0, R19 ;  /* 0x0000001300118220 */ /* 0x001fe20000400000 */
[----:B------:R-:W-:Y:S06]  /*0380*/  @!P0 BRA `(.L_x_6) ;  /* 0x0000000000188947 */ /* 0x000fec0003800000 */
[----:B------:R-:W1:Y:S02]  /*0390*/  LDCU UR6, c[0x0][0x3a8] ;  /* 0x00007500ff0677ac */ /* 0x000e640008000800 */
[----:B-1----:R-:W-:-:S13]  /*03a0*/  FSETP.GT.AND P0, PT, R11, UR6, PT ;  /* 0x000000060b007c0b */ /* 0x002fda000bf04000 */
[----:B------:R-:W0:Y:S01]  /*03b0*/  @P0 LDC R19, c[0x0][0x3ac] ;  /* 0x0000eb00ff130b82 */ /* 0x000e220000000800 */
[----:B------:R-:W-:-:S07]  /*03c0*/  @P0 FMNMX R0, RZ, R17, PT ;  /* 0x00000011ff000209 */ /* 0x000fce0003800000 */
[----:B------:R-:W1:Y:S01]  /*03d0*/  @P0 LDC R11, c[0x0][0x3a8] ;  /* 0x0000ea00ff0b0b82 */ /* 0x000e620000000800 */
[----:B0-----:R-:W-:-:S07]  /*03e0*/  @P0 FMUL R17, R0, R19 ;  /* 0x0000001300110220 */ /* 0x001fce0000400000 */
.L_x_6:
[----:B------:R-:W-:Y:S05]  /*03f0*/  BSYNC.RECONVERGENT B0 ;  /* 0x0000000000007941 */ /* 0x000fea0003800200 */
.L_x_5:
[----:B-12---:R-:W-:Y:S04]  /*0400*/  STG.E desc[UR4][R2.64], R9 ;  /* 0x0000000902007986 */ /* 0x006fe8000c101904 */
[----:B---34-:R-:W-:Y:S04]  /*0410*/  STG.E desc[UR4][R2.64+0x4], R7 ;  /* 0x0000040702007986 */ /* 0x018fe8000c101904 */
[----:B------:R-:W-:Y:S04]  /*0420*/  STG.E desc[UR4][R2.64+0x8], R11 ;  /* 0x0000080b02007986 */ /* 0x000fe8000c101904 */
[----:B------:R-:W-:Y:S04]  /*0430*/  STG.E desc[UR4][R4.64], R13 ;  /* 0x0000000d04007986 */ /* 0x000fe8000c101904 */
[----:B------:R-:W-:Y:S04]  /*0440*/  STG.E desc[UR4][R4.64+0x4], R15 ;  /* 0x0000040f04007986 */ /* 0x000fe8000c101904 */
[----:B------:R-:W-:Y:S01]  /*0450*/  STG.E desc[UR4][R4.64+0x8], R17 ;  /* 0x0000081104007986 */ /* 0x000fe2000c101904 */
[----:B------:R-:W-:Y:S05]  /*0460*/  EXIT ;  /* 0x000000000000794d */ /* 0x000fea0003800000 */
.L_x_7:
        /* <DEDUP_REMOVED lines=9> */
.L_x_340:


//--------------------- .text._ZN8physgrad32calculate_surface_tension_kernelEPK6float3PKfS4_PS0_iff --------------------------
	.section	.text._ZN8physgrad32calculate_surface_tension_kernelEPK6float3PKfS4_PS0_iff,"ax",@progbits
	.align	128
        .global         _ZN8physgrad32calculate_surface_tension_kernelEPK6float3PKfS4_PS0_iff
        .type           _ZN8physgrad32calculate_surface_tension_kernelEPK6float3PKfS4_PS0_iff,@function
        .size           _ZN8physgrad32calculate_surface_tension_kernelEPK6float3PKfS4_PS0_iff,(.L_x_330 - _ZN8physgrad32calculate_surface_tension_kernelEPK6float3PKfS4_PS0_iff)
        .other          _ZN8physgrad32calculate_surface_tension_kernelEPK6float3PKfS4_PS0_iff,@"STO_CUDA_ENTRY STV_DEFAULT"
_ZN8physgrad32calculate_surface_tension_kernelEPK6float3PKfS4_PS0_iff:
.text._ZN8physgrad32calculate_surface_tension_kernelEPK6float3PKfS4_PS0_iff:
        /* <DEDUP_REMOVED lines=8> */
[----:B------:R-:W-:Y:S01]  /*0080*/  UISETP.GE.AND UP0, UPT, UR5, 0x1, UPT ;  /* 0x000000010500788c */ /* 0x000fe2000bf06270 */
[----:B------:R-:W-:Y:S01]  /*0090*/  CS2R R6, SRZ ;  /* 0x0000000000067805 */ /* 0x000fe2000001ff00 */
[----:B------:R-:W-:Y:S01]  /*00a0*/  IMAD.MOV.U32 R8, RZ, RZ, RZ ;  /* 0x000000ffff087224 */ /* 0x000fe200078e00ff */
[----:B------:R-:W0:Y:S01]  /*00b0*/  LDCU.64 UR16, c[0x0][0x358] ;  /* 0x00006b00ff1077ac */ /* 0x000e220008000a00 */
[----:B------:R-:W-:-:S05]  /*00c0*/  IMAD.MOV.U32 R10, RZ, RZ, RZ ;  /* 0x000000ffff0a7224 */ /* 0x000fca00078e00ff */
[----:B------:R-:W-:Y:S05]  /*00d0*/  BRA.U !UP0, `(.L_x_8) ;  /* 0x0000001508c47547 */ /* 0x000fea000b800000 */
[----:B------:R-:W1:Y:S08]  /*00e0*/  LDC R5, c[0x0][0x3a4] ;  /* 0x0000e900ff057b82 */ /* 0x000e700000000800 */
[----:B------:R-:W2:Y:S01]  /*00f0*/  LDC.64 R2, c[0x0][0x380] ;  /* 0x0000e000ff027b82 */ /* 0x000ea20000000a00 */
[----:B-1----:R-:W-:-:S04]  /*0100*/  FMUL R0, R5, R5 ;  /* 0x0000000505007220 */ /* 0x002fc80000400000 */
[----:B------:R-:W-:-:S04]  /*0110*/  FMUL R0, R0, R5 ;  /* 0x0000000500007220 */ /* 0x000fc80000400000 */
[----:B------:R-:W-:Y:S01]  /*0120*/  FMUL R0, R0, R5 ;  /* 0x0000000500007220 */ /* 0x000fe20000400000 */
[----:B------:R-:W-:Y:S01]  /*0130*/  UMOV UR4, 0x54442d18 ;  /* 0x54442d1800047882 */ /* 0x000fe20000000000 */
[----:B------:R-:W-:Y:S01]  /*0140*/  UMOV UR5, 0x400921fb ;  /* 0x400921fb00057882 */ /* 0x000fe20000000000 */
[----:B--2---:R-:W-:-:S04]  /*0150*/  IMAD.WIDE R2, R14, 0xc, R2 ;  /* 0x0000000c0e027825 */ /* 0x004fc800078e0202 */
[----:B------:R-:W-:-:S04]  /*0160*/  FMUL R0, R0, R5 ;  /* 0x0000000500007220 */ /* 0x000fc80000400000 */
[----:B------:R-:W-:Y:S01]  /*0170*/  FMUL R0, R0, R5 ;  /* 0x0000000500007220 */ /* 0x000fe20000400000 */
[----:B------:R-:W-:Y:S01]  /*0180*/  MOV R4, 0x1 ;  /* 0x0000000100047802 */ /* 0x000fe20000000f00 */
[----:B0-----:R-:W5:Y:S02]  /*0190*/  LDG.E.CONSTANT R13, desc[UR16][R2.64] ;  /* 0x00000010020d7981 */ /* 0x001f64000c1e9900 */
[----:B------:R-:W0:Y:S02]  /*01a0*/  F2F.F64.F32 R6, R0 ;  /* 0x0000000000067310 */ /* 0x000e240000201800 */
[----:B------:R-:W5:Y:S04]  /*01b0*/  LDG.E.CONSTANT R12, desc[UR16][R2.64+0x4] ;  /* 0x00000410020c7981 */ /* 0x000f68000c1e9900 */
[----:B------:R1:W5:Y:S01]  /*01c0*/  LDG.E.CONSTANT R11, desc[UR16][R2.64+0x8] ;  /* 0x00000810020b7981 */ /* 0x000362000c1e9900 */
[----:B0-----:R-:W-:-:S06]  /*01d0*/  DMUL R6, R6, UR4 ;  /* 0x0000000406067c28 */ /* 0x001fcc0008000000 */
[----:B------:R-:W1:Y:S02]  /*01e0*/  MUFU.RCP64H R5, R7 ;  /* 0x0000000700057308 */ /* 0x000e640000001800 */
[----:B-1----:R-:W-:-:S08]  /*01f0*/  DFMA R2, -R6, R4, 1 ;  /* 0x3ff000000602742b */ /* 0x002fd00000000104 */
[----:B------:R-:W-:-:S08]  /*0200*/  DFMA R2, R2, R2, R2 ;  /* 0x000000020202722b */ /* 0x000fd00000000002 */
[----:B------:R-:W-:-:S08]  /*0210*/  DFMA R2, R4, R2, R4 ;  /* 0x000000020402722b */ /* 0x000fd00000000004 */
[----:B------:R-:W-:-:S08]  /*0220*/  DFMA R4, -R6, R2, 1 ;  /* 0x3ff000000604742b */ /* 0x000fd00000000102 */
[----:B------:R-:W-:-:S08]  /*0230*/  DFMA R4, R2, R4, R2 ;  /* 0x000000040204722b */ /* 0x000fd00000000002 */
[----:B------:R-:W-:-:S08]  /*0240*/  DMUL R2, R4, -45 ;  /* 0xc046800004027828 */ /* 0x000fd00000000000 */
[----:B------:R-:W-:-:S08]  /*0250*/  DFMA R8, -R6, R2, -45 ;  /* 0xc04680000608742b */ /* 0x000fd00000000102 */
[----:B------:R-:W-:-:S10]  /*0260*/  DFMA R4, R4, R8, R2 ;  /* 0x000000080404722b */ /* 0x000fd40000000002 */
[----:B------:R-:W-:-:S05]  /*0270*/  FFMA R0, RZ, R7, R5 ;  /* 0x00000007ff007223 */ /* 0x000fca0000000005 */
[----:B------:R-:W-:-:S13]  /*0280*/  FSETP.GT.AND P0, PT, |R0|, 1.469367938527859385e-39, PT ;  /* 0x001000000000780b */ /* 0x000fda0003f04200 */
[----:B------:R-:W-:Y:S05]  /*0290*/  @P0 BRA `(.L_x_9) ;  /* 0x0000000000200947 */ /* 0x000fea0003800000 */
[----:B------:R-:W-:Y:S01]  /*02a0*/  IMAD.MOV.U32 R18, RZ, RZ, RZ ;  /* 0x000000ffff127224 */ /* 0x000fe200078e00ff */
[----:B------:R-:W-:Y:S01]  /*02b0*/  MOV R20, R6 ;  /* 0x0000000600147202 */ /* 0x000fe20000000f00 */
[----:B------:R-:W-:Y:S01]  /*02c0*/  IMAD.MOV.U32 R19, RZ, RZ, -0x3fb98000 ;  /* 0xc0468000ff137424 */ /* 0x000fe200078e00ff */
[----:B------:R-:W-:Y:S01]  /*02d0*/  MOV R16, 0x300 ;  /* 0x0000030000107802 */ /* 0x000fe20000000f00 */
[----:B------:R-:W-:-:S07]  /*02e0*/  IMAD.MOV.U32 R21, RZ, RZ, R7 ;  /* 0x000000ffff157224 */ /* 0x000fce00078e0007 */
[----:B-----5:R-:W-:Y:S05]  /*02f0*/  CALL.REL.NOINC `($__internal_0_$__cuda_sm20_div_rn_f64_full) ;  /* 0x0000001800687944 */ /* 0x020fea0003c00000 */
[----:B------:R-:W-:Y:S01]  /*0300*/  IMAD.MOV.U32 R4, RZ, RZ, R42 ;  /* 0x000000ffff047224 */ /* 0x000fe200078e002a */
[----:B------:R-:W-:-:S07]  /*0310*/  MOV R5, R43 ;  /* 0x0000002b00057202 */ /* 0x000fce0000000f00 */
.L_x_9:
[----:B------:R-:W0:Y:S01]  /*0320*/  MUFU.RCP64H R3, R7 ;  /* 0x0000000700037308 */ /* 0x000e220000001800 */
[----:B------:R-:W-:-:S06]  /*0330*/  IMAD.MOV.U32 R2, RZ, RZ, 0x1 ;  /* 0x00000001ff027424 */ /* 0x000fcc00078e00ff */
[----:B0-----:R-:W-:-:S08]  /*0340*/  DFMA R8, -R6, R2, 1 ;  /* 0x3ff000000608742b */ /* 0x001fd00000000102 */
[----:B------:R-:W-:-:S08]  /*0350*/  DFMA R8, R8, R8, R8 ;  /* 0x000000080808722b */ /* 0x000fd00000000008 */
[----:B------:R-:W-:-:S08]  /*0360*/  DFMA R8, R2, R8, R2 ;  /* 0x000000080208722b */ /* 0x000fd00000000002 */
[----:B------:R-:W-:-:S08]  /*0370*/  DFMA R2, -R6, R8, 1 ;  /* 0x3ff000000602742b */ /* 0x000fd00000000108 */
[----:B------:R-:W-:-:S08]  /*0380*/  DFMA R16, R8, R2, R8 ;  /* 0x000000020810722b */ /* 0x000fd00000000008 */
[----:B------:R-:W-:-:S08]  /*0390*/  DMUL R2, R16, 45 ;  /* 0x4046800010027828 */ /* 0x000fd00000000000 */
[----:B------:R-:W-:-:S08]  /*03a0*/  DFMA R8, -R6, R2, 45 ;  /* 0x404680000608742b */ /* 0x000fd00000000102 */
[----:B------:R-:W-:-:S10]  /*03b0*/  DFMA R2, R16, R8, R2 ;  /* 0x000000081002722b */ /* 0x000fd40000000002 */
[----:B------:R-:W-:-:S05]  /*03c0*/  FFMA R0, RZ, R7, R3 ;  /* 0x00000007ff007223 */ /* 0x000fca0000000003 */
[----:B------:R-:W-:-:S13]  /*03d0*/  FSETP.GT.AND P0, PT, |R0|, 1.469367938527859385e-39, PT ;  /* 0x001000000000780b */ /* 0x000fda0003f04200 */
[----:B------:R-:W-:Y:S05]  /*03e0*/  @P0 BRA `(.L_x_10) ;  /* 0x0000000000200947 */ /* 0x000fea0003800000 */
[----:B------:R-:W-:Y:S01]  /*03f0*/  IMAD.MOV.U32 R20, RZ, RZ, R6 ;  /* 0x000000ffff147224 */ /* 0x000fe200078e0006 */
[----:B------:R-:W-:Y:S01]  /*0400*/  MOV R21, R7 ;  /* 0x0000000700157202 */ /* 0x000fe20000000f00 */
[----:B------:R-:W-:Y:S01]  /*0410*/  IMAD.MOV.U32 R18, RZ, RZ, RZ ;  /* 0x000000ffff127224 */ /* 0x000fe200078e00ff */
[----:B------:R-:W-:Y:S01]  /*0420*/  MOV R16, 0x450 ;  /* 0x0000045000107802 */ /* 0x000fe20000000f00 */
[----:B------:R-:W-:-:S07]  /*0430*/  IMAD.MOV.U32 R19, RZ, RZ, 0x40468000 ;  /* 0x40468000ff137424 */ /* 0x000fce00078e00ff */
[----:B-----5:R-:W-:Y:S05]  /*0440*/  CALL.REL.NOINC `($__internal_0_$__cuda_sm20_div_rn_f64_full) ;  /* 0x0000001800147944 */ /* 0x020fea0003c00000 */
[----:B------:R-:W-:Y:S01]  /*0450*/  MOV R2, R42 ;  /* 0x0000002a00027202 */ /* 0x000fe20000000f00 */
[----:B------:R-:W-:-:S07]  /*0460*/  IMAD.MOV.U32 R3, RZ, RZ, R43 ;  /* 0x000000ffff037224 */ /* 0x000fce00078e002b */
.L_x_10:
[----:B------:R-:W0:Y:S01]  /*0470*/  LDCU UR4, c[0x0][0x3a0] ;  /* 0x00007400ff0477ac */ /* 0x000e220008000800 */
[----:B------:R-:W-:Y:S01]  /*0480*/  IMAD.MOV.U32 R10, RZ, RZ, RZ ;  /* 0x000000ffff0a7224 */ /* 0x000fe200078e00ff */
[----:B------:R-:W-:Y:S02]  /*0490*/  CS2R R8, SRZ ;  /* 0x0000000000087805 */ /* 0x000fe4000001ff00 */
[----:B------:R-:W-:Y:S01]  /*04a0*/  CS2R R6, SRZ ;  /* 0x0000000000067805 */ /* 0x000fe2000001ff00 */
[----:B0-----:R-:W-:-:S09]  /*04b0*/  UISETP.NE.AND UP0, UPT, UR4, 0x1, UPT ;  /* 0x000000010400788c */ /* 0x001fd2000bf05270 */
[----:B------:R-:W-:Y:S05]  /*04c0*/  BRA.U !UP0, `(.L_x_11) ;  /* 0x0000000d08347547 */ /* 0x000fea000b800000 */
[----:B------:R-:W0:Y:S01]  /*04d0*/  LDCU.128 UR12, c[0x0][0x380] ;  /* 0x00007000ff0c77ac */ /* 0x000e220008000c00 */
[----:B------:R-:W-:Y:S01]  /*04e0*/  IADD3 R0, PT, PT, -R14, RZ, RZ ;  /* 0x000000ff0e007210 */ /* 0x000fe20007ffe1ff */
[----:B------:R-:W-:Y:S01]  /*04f0*/  IMAD.MOV.U32 R10, RZ, RZ, RZ ;  /* 0x000000ffff0a7224 */ /* 0x000fe200078e00ff */
[----:B------:R-:W1:Y:S01]  /*0500*/  LDCU.64 UR10, c[0x0][0x390] ;  /* 0x00007200ff0a77ac */ /* 0x000e620008000a00 */
[----:B------:R-:W-:-:S06]  /*0510*/  ULOP3.LUT UR4, UR4, 0x7ffffffe, URZ, 0xc0, !UPT ;  /* 0x7ffffffe04047892 */ /* 0x000fcc000f8ec0ff */
[----:B------:R-:W-:Y:S01]  /*0520*/  IMAD.U32 R9, RZ, RZ, UR4 ;  /* 0x00000004ff097e24 */ /* 0x000fe2000f8e00ff */
[----:B------:R-:W-:Y:S01]  /*0530*/  UMOV UR4, URZ ;  /* 0x000000ff00047c82 */ /* 0x000fe20008000000 */
[----:B0-----:R-:W-:Y:S02]  /*0540*/  UIADD3 UR7, UP0, UPT, UR14, 0x4, URZ ;  /* 0x000000040e077890 */ /* 0x001fe4000ff1e0ff */
[----:B------:R-:W-:Y:S02]  /*0550*/  UIADD3 UR5, UP1, UPT, UR12, 0xc, URZ ;  /* 0x0000000c0c057890 */ /* 0x000fe4000ff3e0ff */
[----:B------:R-:W-:Y:S02]  /*0560*/  UIADD3.X UR8, UPT, UPT, URZ, UR15, URZ, UP0, !UPT ;  /* 0x0000000fff087290 */ /* 0x000fe400087fe4ff */
[----:B-1----:R-:W-:Y:S01]  /*0570*/  UIADD3 UR9, UP0, UPT, UR10, 0x4, URZ ;  /* 0x000000040a097890 */ /* 0x002fe2000ff1e0ff */
[----:B------:R-:W-:Y:S01]  /*0580*/  IMAD.U32 R26, RZ, RZ, UR7 ;  /* 0x00000007ff1a7e24 */ /* 0x000fe2000f8e00ff */
[----:B------:R-:W-:Y:S01]  /*0590*/  UIADD3.X UR6, UPT, UPT, URZ, UR13, URZ, UP1, !UPT ;  /* 0x0000000dff067290 */ /* 0x000fe20008ffe4ff */
[----:B------:R-:W-:Y:S01]  /*05a0*/  IMAD.U32 R24, RZ, RZ, UR5 ;  /* 0x00000005ff187e24 */ /* 0x000fe2000f8e00ff */
[----:B------:R-:W-:Y:S01]  /*05b0*/  UIADD3.X UR10, UPT, UPT, URZ, UR11, URZ, UP0, !UPT ;  /* 0x0000000bff0a7290 */ /* 0x000fe200087fe4ff */
[----:B------:R-:W-:Y:S01]  /*05c0*/  IMAD.U32 R27, RZ, RZ, UR8 ;  /* 0x00000008ff1b7e24 */ /* 0x000fe2000f8e00ff */
[----:B------:R-:W-:Y:S01]  /*05d0*/  MOV R28, UR9 ;  /* 0x00000009001c7c02 */ /* 0x000fe20008000f00 */
[----:B------:R-:W0:Y:S01]  /*05e0*/  LDCU UR12, c[0x0][0x3a4] ;  /* 0x00007480ff0c77ac */ /* 0x000e220008000800 */
[----:B------:R-:W-:-:S02]  /*05f0*/  IMAD.U32 R25, RZ, RZ, UR6 ;  /* 0x00000006ff197e24 */ /* 0x000fc4000f8e00ff */
[----:B------:R-:W-:-:S07]  /*0600*/  MOV R29, UR10 ;  /* 0x0000000a001d7c02 */ /* 0x000fce0008000f00 */
.L_x_32:
[----:B------:R-:W-:Y:S01]  /*0610*/  ISETP.NE.AND P0, PT, R0, RZ, PT ;  /* 0x000000ff0000720c */ /* 0x000fe20003f05270 */
[----:B------:R-:W-:-:S12]  /*0620*/  BSSY.RECONVERGENT B0, `(.L_x_12) ;  /* 0x0000055000007945 */ /* 0x000fd80003800200 */
[----:B------:R-:W-:Y:S05]  /*0630*/  @!P0 BRA `(.L_x_13) ;  /* 0x00000004004c8947 */ /* 0x000fea0003800000 */
[----:B------:R-:W2:Y:S04]  /*0640*/  LDG.E.CONSTANT R37, desc[UR16][R24.64+-0x8] ;  /* 0xfffff81018257981 */ /* 0x000ea8000c1e9900 */
[----:B------:R-:W3:Y:S04]  /*0650*/  LDG.E.CONSTANT R38, desc[UR16][R24.64+-0xc] ;  /* 0xfffff41018267981 */ /* 0x000ee8000c1e9900 */
[----:B------:R-:W4:Y:S01]  /*0660*/  LDG.E.CONSTANT R16, desc[UR16][R24.64+-0x4] ;  /* 0xfffffc1018107981 */ /* 0x000f22000c1e9900 */
[----:B------:R-:W-:Y:S01]  /*0670*/  BSSY.RECONVERGENT B1, `(.L_x_14) ;  /* 0x0000013000017945 */ /* 0x000fe20003800200 */
[----:B--2--5:R-:W-:Y:S01]  /*0680*/  FADD R37, R12, -R37 ;  /* 0x800000250c257221 */ /* 0x024fe20000000000 */
[----:B---3--:R-:W-:-:S03]  /*0690*/  FADD R38, R13, -R38 ;  /* 0x800000260d267221 */ /* 0x008fc60000000000 */
[----:B------:R-:W-:Y:S01]  /*06a0*/  FMUL R15, R37, R37 ;  /* 0x00000025250f7220 */ /* 0x000fe20000400000 */
[----:B----4-:R-:W-:-:S03]  /*06b0*/  FADD R39, R11, -R16 ;  /* 0x800000100b277221 */ /* 0x010fc60000000000 */
[----:B------:R-:W-:-:S04]  /*06c0*/  FFMA R16, R38, R38, R15 ;  /* 0x0000002626107223 */ /* 0x000fc8000000000f */
[----:B------:R-:W-:-:S04]  /*06d0*/  FFMA R17, R39, R39, R16 ;  /* 0x0000002727117223 */ /* 0x000fc80000000010 */
[----:B------:R1:W2:Y:S01]  /*06e0*/  MUFU.RSQ R16, R17 ;  /* 0x0000001100107308 */ /* 0x0002a20000001400 */
[----:B------:R-:W-:-:S04]  /*06f0*/  IADD3 R15, PT, PT, R17, -0xd000000, RZ ;  /* 0xf3000000110f7810 */ /* 0x000fc80007ffe0ff */
[----:B------:R-:W-:-:S13]  /*0700*/  ISETP.GT.U32.AND P0, PT, R15, 0x727fffff, PT ;  /* 0x727fffff0f00780c */ /* 0x000fda0003f04070 */
[----:B-12---:R-:W-:Y:S05]  /*0710*/  @!P0 BRA `(.L_x_15) ;  /* 0x0000000000108947 */ /* 0x006fea0003800000 */
[----:B------:R-:W-:Y:S01]  /*0720*/  IMAD.MOV.U32 R15, RZ, RZ, R17 ;  /* 0x000000ffff0f7224 */ /* 0x000fe200078e0011 */
[----:B------:R-:W-:-:S07]  /*0730*/  MOV R21, 0x750 ;  /* 0x0000075000157802 */ /* 0x000fce0000000f00 */
[----:B0-----:R-:W-:Y:S05]  /*0740*/  CALL.REL.NOINC `($__internal_1_$__cuda_sm20_sqrt_rn_f32_slowpath) ;  /* 0x0000001800bc7944 */ /* 0x001fea0003c00000 */
[----:B------:R-:W-:Y:S05]  /*0750*/  BRA `(.L_x_16) ;  /* 0x0000000000107947 */ /* 0x000fea0003800000 */
.L_x_15:
[----:B------:R-:W-:Y:S01]  /*0760*/  FMUL.FTZ R40, R17, R16 ;  /* 0x0000001011287220 */ /* 0x000fe20000410000 */
[----:B------:R-:W-:-:S03]  /*0770*/  FMUL.FTZ R16, R16, 0.5 ;  /* 0x3f00000010107820 */ /* 0x000fc60000410000 */
[----:B------:R-:W-:-:S04]  /*0780*/  FFMA R15, -R40, R40, R17 ;  /* 0x00000028280f7223 */ /* 0x000fc80000000111 */
[----:B------:R-:W-:-:S07]  /*0790*/  FFMA R40, R15, R16, R40 ;  /* 0x000000100f287223 */ /* 0x000fce0000000028 */
.L_x_16:
[----:B0-----:R-:W-:Y:S05]  /*07a0*/  BSYNC.RECONVERGENT B1 ;  /* 0x0000000000017941 */ /* 0x001fea0003800200 */
.L_x_14:
[----:B------:R-:W-:-:S13]  /*07b0*/  FSETP.GEU.AND P0, PT, R40, UR12, PT ;  /* 0x0000000c28007c0b */ /* 0x000fda000bf0e000 */
[----:B------:R-:W-:Y:S05]  /*07c0*/  @P0 BRA `(.L_x_13) ;  /* 0x0000000000e80947 */ /* 0x000fea0003800000 */
[----:B------:R-:W2:Y:S04]  /*07d0*/  LDG.E.CONSTANT R17, desc[UR16][R26.64+-0x4] ;  /* 0xfffffc101a117981 */ /* 0x000ea8000c1e9900 */
[----:B------:R-:W3:Y:S01]  /*07e0*/  LDG.E.CONSTANT R16, desc[UR16][R28.64+-0x4] ;  /* 0xfffffc101c107981 */ /* 0x000ee2000c1e9900 */
[----:B--2---:R-:W0:Y:S08]  /*07f0*/  MUFU.RCP R15, R17 ;  /* 0x00000011000f7308 */ /* 0x004e300000001000 */
[----:B---3--:R-:W1:Y:S01]  /*0800*/  FCHK P0, R16, R17 ;  /* 0x0000001110007302 */ /* 0x008e620000000000 */
[----:B0-----:R-:W-:-:S04]  /*0810*/  FFMA R18, -R17, R15, 1 ;  /* 0x3f80000011127423 */ /* 0x001fc8000000010f */
[----:B------:R-:W-:-:S04]  /*0820*/  FFMA R15, R15, R18, R15 ;  /* 0x000000120f0f7223 */ /* 0x000fc8000000000f */
[----:B------:R-:W-:-:S04]  /*0830*/  FFMA R18, R16, R15, RZ ;  /* 0x0000000f10127223 */ /* 0x000fc800000000ff */
[----:B------:R-:W-:-:S04]  /*0840*/  FFMA R41, -R17, R18, R16 ;  /* 0x0000001211297223 */ /* 0x000fc80000000110 */
[----:B------:R-:W-:Y:S01]  /*0850*/  FFMA R41, R15, R41, R18 ;  /* 0x000000290f297223 */ /* 0x000fe20000000012 */
[----:B-1----:R-:W-:Y:S06]  /*0860*/  @!P0 BRA `(.L_x_17) ;  /* 0x00000000000c8947 */ /* 0x002fec0003800000 */
[----:B------:R-:W-:Y:S01]  /*0870*/  IMAD.MOV.U32 R15, RZ, RZ, R17 ;  /* 0x000000ffff0f7224 */ /* 0x000fe200078e0011 */
[----:B------:R-:W-:-:S07]  /*0880*/  MOV R18, 0x8a0 ;  /* 0x000008a000127802 */ /* 0x000fce0000000f00 */
[----:B------:R-:W-:Y:S05]  /*0890*/  CALL.REL.NOINC `($__internal_2_$__cuda_sm3x_div_rn_noftz_f32_slowpath) ;  /* 0x0000001800c47944 */ /* 0x000fea0003c00000 */
.L_x_17:
[----:B------:R-:W0:Y:S01]  /*08a0*/  LDC R23, c[0x0][0x3a4] ;  /* 0x0000e900ff177b82 */ /* 0x000e220000000800 */
[C---:B------:R-:W-:Y:S01]  /*08b0*/  FSETP.GEU.AND P0, PT, R40.reuse, 1.00000001335143196e-10, PT ;  /* 0x2edbe6ff2800780b */ /* 0x040fe20003f0e000 */
[----:B------:R-:W-:Y:S01]  /*08c0*/  BSSY.RECONVERGENT B1, `(.L_x_18) ;  /* 0x0000020000017945 */ /* 0x000fe20003800200 */
[----:B------:R-:W-:Y:S01]  /*08d0*/  HFMA2 R15, -RZ, RZ, 0, 0 ;  /* 0x00000000ff0f7431 */ /* 0x000fe200000001ff */
[----:B------:R-:W-:Y:S02]  /*08e0*/  CS2R R18, SRZ ;  /* 0x0000000000127805 */ /* 0x000fe4000001ff00 */
[----:B0-----:R-:W-:-:S13]  /*08f0*/  FSETP.GE.OR P0, PT, R40, R23, !P0 ;  /* 0x000000172800720b */ /* 0x001fda0004706400 */
[----:B------:R-:W-:Y:S05]  /*0900*/  @P0 BRA `(.L_x_19) ;  /* 0x00000000006c0947 */ /* 0x000fea0003800000 */
[----:B------:R-:W0:Y:S01]  /*0910*/  F2F.F64.F32 R20, R40 ;  /* 0x0000002800147310 */ /* 0x000e220000201800 */
[----:B------:R-:W-:Y:S02]  /*0920*/  IMAD.MOV.U32 R18, RZ, RZ, 0x1 ;  /* 0x00000001ff127424 */ /* 0x000fe400078e00ff */
[----:B------:R-:W-:Y:S01]  /*0930*/  FADD R15, -R40, R23 ;  /* 0x00000017280f7221 */ /* 0x000fe20000000100 */
[----:B------:R-:W-:Y:S04]  /*0940*/  BSSY.RECONVERGENT B2, `(.L_x_20) ;  /* 0x0000013000027945 */ /* 0x000fe80003800200 */
[----:B------:R-:W1:Y:S08]  /*0950*/  F2F.F64.F32 R22, R15 ;  /* 0x0000000f00167310 */ /* 0x000e700000201800 */
[----:B0-----:R-:W0:Y:S02]  /*0960*/  MUFU.RCP64H R19, R21 ;  /* 0x0000001500137308 */ /* 0x001e240000001800 */
[----:B0-----:R-:W-:-:S08]  /*0970*/  DFMA R16, -R20, R18, 1 ;  /* 0x3ff000001410742b */ /* 0x001fd00000000112 */
[----:B------:R-:W-:-:S08]  /*0980*/  DFMA R16, R16, R16, R16 ;  /* 0x000000101010722b */ /* 0x000fd00000000010 */
[----:B------:R-:W-:Y:S02]  /*0990*/  DFMA R16, R18, R16, R18 ;  /* 0x000000101210722b */ /* 0x000fe40000000012 */
[----:B-1----:R-:W-:-:S06]  /*09a0*/  DMUL R18, R22, R4 ;  /* 0x0000000416127228 */ /* 0x002fcc0000000000 */
[----:B------:R-:W-:Y:S02]  /*09b0*/  DFMA R30, -R20, R16, 1 ;  /* 0x3ff00000141e742b */ /* 0x000fe40000000110 */
[----:B------:R-:W-:-:S06]  /*09c0*/  DMUL R18, R22, R18 ;  /* 0x0000001216127228 */ /* 0x000fcc0000000000 */
[----:B------:R-:W-:-:S04]  /*09d0*/  DFMA R30, R16, R30, R16 ;  /* 0x0000001e101e722b */ /* 0x000fc80000000010 */
[----:B------:R-:W-:-:S04]  /*09e0*/  FSETP.GEU.AND P1, PT, |R19|, 6.5827683646048100446e-37, PT ;  /* 0x036000001300780b */ /* 0x000fc80003f2e200 */
[----:B------:R-:W-:-:S08]  /*09f0*/  DMUL R22, R18, R30 ;  /* 0x0000001e12167228 */ /* 0x000fd00000000000 */
[----:B------:R-:W-:-:S08]  /*0a00*/  DFMA R16, -R20, R22, R18 ;  /* 0x000000161410722b */ /* 0x000fd00000000112 */
[----:B------:R-:W-:-:S10]  /*0a10*/  DFMA R42, R30, R16, R22 ;  /* 0x000000101e2a722b */ /* 0x000fd40000000016 */
[----:B------:R-:W-:-:S05]  /*0a20*/  FFMA R16, RZ, R21, R43 ;  /* 0x00000015ff107223 */ /* 0x000fca000000002b */
[----:B------:R-:W-:-:S13]  /*0a30*/  FSETP.GT.AND P0, PT, |R16|, 1.469367938527859385e-39, PT ;  /* 0x001000001000780b */ /* 0x000fda0003f04200 */
[----:B------:R-:W-:Y:S05]  /*0a40*/  @P0 BRA P1, `(.L_x_21) ;  /* 0x0000000000080947 */ /* 0x000fea0000800000 */
[----:B------:R-:W-:-:S07]  /*0a50*/  MOV R16, 0xa70 ;  /* 0x00000a7000107802 */ /* 0x000fce0000000f00 */
[----:B------:R-:W-:Y:S05]  /*0a60*/  CALL.REL.NOINC `($__internal_0_$__cuda_sm20_div_rn_f64_full) ;  /* 0x00000010008c7944 */ /* 0x000fea0003c00000 */
.L_x_21:
[----:B------:R-:W-:Y:S05]  /*0a70*/  BSYNC.RECONVERGENT B2 ;  /* 0x0000000000027941 */ /* 0x000fea0003800200 */
.L_x_20:
[----:B------:R-:W0:Y:S02]  /*0a80*/  F2F.F32.F64 R42, R42 ;  /* 0x0000002a002a7310 */ /* 0x000e240000301000 */
[-C--:B0-----:R-:W-:Y:S01]  /*0a90*/  FMUL R15, R38, R42.reuse ;  /* 0x0000002a260f7220 */ /* 0x081fe20000400000 */
[-C--:B------:R-:W-:Y:S01]  /*0aa0*/  FMUL R18, R37, R42.reuse ;  /* 0x0000002a25127220 */ /* 0x080fe20000400000 */
[----:B------:R-:W-:-:S07]  /*0ab0*/  FMUL R19, R39, R42 ;  /* 0x0000002a27137220 */ /* 0x000fce0000400000 */
.L_x_19:
[----:B------:R-:W-:Y:S05]  /*0ac0*/  BSYNC.RECONVERGENT B1 ;  /* 0x0000000000017941 */ /* 0x000fea0003800200 */
.L_x_18:
[C---:B------:R-:W-:Y:S01]  /*0ad0*/  FADD R20, -R40.reuse, UR12 ;  /* 0x0000000c28147e21 */ /* 0x040fe20008000100 */
[----:B------:R-:W-:Y:S01]  /*0ae0*/  FSETP.GE.AND P0, PT, R40, UR12, PT ;  /* 0x0000000c28007c0b */ /* 0x000fe2000bf06000 */
[-C--:B------:R-:W-:Y:S01]  /*0af0*/  FFMA R6, R15, R41.reuse, R6 ;  /* 0x000000290f067223 */ /* 0x080fe20000000006 */
[-C--:B------:R-:W-:Y:S01]  /*0b00*/  FFMA R7, R18, R41.reuse, R7 ;  /* 0x0000002912077223 */ /* 0x080fe20000000007 */
[----:B------:R-:W0:Y:S01]  /*0b10*/  F2F.F64.F32 R16, R20 ;  /* 0x0000001400107310 */ /* 0x000e220000201800 */
[----:B------:R-:W-:Y:S01]  /*0b20*/  FFMA R8, R19, R41, R8 ;  /* 0x0000002913087223 */ /* 0x000fe20000000008 */
[----:B0-----:R-:W-:-:S10]  /*0b30*/  DMUL R16, R16, R2 ;  /* 0x0000000210107228 */ /* 0x001fd40000000000 */
[----:B------:R-:W0:Y:S02]  /*0b40*/  F2F.F32.F64 R16, R16 ;  /* 0x0000001000107310 */ /* 0x000e240000301000 */
[----:B0-----:R-:W-:-:S05]  /*0b50*/  FSEL R21, R16, RZ, !P0 ;  /* 0x000000ff10157208 */ /* 0x001fca0004000000 */
[----:B------:R-:W-:-:S07]  /*0b60*/  FFMA R10, R21, R41, R10 ;  /* 0x00000029150a7223 */ /* 0x000fce000000000a */
.L_x_13:
[----:B0-----:R-:W-:Y:S05]  /*0b70*/  BSYNC.RECONVERGENT B0 ;  /* 0x0000000000007941 */ /* 0x001fea0003800200 */
.L_x_12:
[----:B------:R-:W-:Y:S01]  /*0b80*/  UIADD3 UR5, UPT, UPT, UR4, 0x1, URZ ;  /* 0x0000000104057890 */ /* 0x000fe2000fffe0ff */
[----:B------:R-:W-:Y:S05]  /*0b90*/  BSSY.RECONVERGENT B0, `(.L_x_22) ;  /* 0x0000056000007945 */ /* 0x000fea0003800200 */
[----:B------:R-:W-:-:S13]  /*0ba0*/  ISETP.NE.AND P0, PT, R14, UR5, PT ;  /* 0x000000050e007c0c */ /* 0x000fda000bf05270 */
        /* <DEDUP_REMOVED lines=11> */
[----:B------:R0:W1:Y:S01]  /*0c60*/  MUFU.RSQ R16, R17 ;  /* 0x0000001100107308 */ /* 0x0000620000001400 */
[----:B------:R-:W-:-:S04]  /*0c70*/  IADD3 R15, PT, PT, R17, -0xd000000, RZ ;  /* 0xf3000000110f7810 */ /* 0x000fc80007ffe0ff */
[----:B------:R-:W-:-:S13]  /*0c80*/  ISETP.GT.U32.AND P0, PT, R15, 0x727fffff, PT ;  /* 0x727fffff0f00780c */ /* 0x000fda0003f04070 */
[----:B01----:R-:W-:Y:S05]  /*0c90*/  @!P0 BRA `(.L_x_25) ;  /* 0x0000000000108947 */ /* 0x003fea0003800000 */
[----:B------:R-:W-:Y:S01]  /*0ca0*/  IMAD.MOV.U32 R15, RZ, RZ, R17 ;  /* 0x000000ffff0f7224 */ /* 0x000fe200078e0011 */
[----:B------:R-:W-:-:S07]  /*0cb0*/  MOV R21, 0xcd0 ;  /* 0x00000cd000157802 */ /* 0x000fce0000000f00 */
[----:B------:R-:W-:Y:S05]  /*0cc0*/  CALL.REL.NOINC `($__internal_1_$__cuda_sm20_sqrt_rn_f32_slowpath) ;  /* 0x00000014005c7944 */ /* 0x000fea0003c00000 */
[----:B------:R-:W-:Y:S05]  /*0cd0*/  BRA `(.L_x_26) ;  /* 0x0000000000107947 */ /* 0x000fea0003800000 */
.L_x_25:
[----:B------:R-:W-:Y:S01]  /*0ce0*/  FMUL.FTZ R40, R17, R16 ;  /* 0x0000001011287220 */ /* 0x000fe20000410000 */
[----:B------:R-:W-:-:S03]  /*0cf0*/  FMUL.FTZ R16, R16, 0.5 ;  /* 0x3f00000010107820 */ /* 0x000fc60000410000 */
[----:B------:R-:W-:-:S04]  /*0d00*/  FFMA R15, -R40, R40, R17 ;  /* 0x00000028280f7223 */ /* 0x000fc80000000111 */
[----:B------:R-:W-:-:S07]  /*0d10*/  FFMA R40, R15, R16, R40 ;  /* 0x000000100f287223 */ /* 0x000fce0000000028 */
.L_x_26:
[----:B------:R-:W-:Y:S05]  /*0d20*/  BSYNC.RECONVERGENT B1 ;  /* 0x0000000000017941 */ /* 0x000fea0003800200 */
.L_x_24:
        /* <DEDUP_REMOVED lines=12> */
[----:B------:R-:W-:Y:S02]  /*0df0*/  MOV R15, R17 ;  /* 0x00000011000f7202 */ /* 0x000fe40000000f00 */
[----:B------:R-:W-:-:S07]  /*0e00*/  MOV R18, 0xe20 ;  /* 0x00000e2000127802 */ /* 0x000fce0000000f00 */
[----:B------:R-:W-:Y:S05]  /*0e10*/  CALL.REL.NOINC `($__internal_2_$__cuda_sm3x_div_rn_noftz_f32_slowpath) ;  /* 0x0000001400647944 */ /* 0x000fea0003c00000 */
.L_x_27:
[----:B------:R-:W0:Y:S01]  /*0e20*/  LDC R23, c[0x0][0x3a4] ;  /* 0x0000e900ff177b82 */ /* 0x000e220000000800 */
[C---:B------:R-:W-:Y:S01]  /*0e30*/  FSETP.GEU.AND P0, PT, R40.reuse, 1.00000001335143196e-10, PT ;  /* 0x2edbe6ff2800780b */ /* 0x040fe20003f0e000 */
[----:B------:R-:W-:Y:S01]  /*0e40*/  BSSY.RECONVERGENT B1, `(.L_x_28) ;  /* 0x0000020000017945 */ /* 0x000fe20003800200 */
[----:B------:R-:W-:Y:S01]  /*0e50*/  IMAD.MOV.U32 R15, RZ, RZ, RZ ;  /* 0x000000ffff0f7224 */ /* 0x000fe200078e00ff */
[----:B------:R-:W-:Y:S02]  /*0e60*/  CS2R R18, SRZ ;  /* 0x0000000000127805 */ /* 0x000fe4000001ff00 */
[----:B0-----:R-:W-:-:S13]  /*0e70*/  FSETP.GE.OR P0, PT, R40, R23, !P0 ;  /* 0x000000172800720b */ /* 0x001fda0004706400 */
[----:B------:R-:W-:Y:S05]  /*0e80*/  @P0 BRA `(.L_x_29) ;  /* 0x00000000006c0947 */ /* 0x000fea0003800000 */
[----:B------:R-:W0:Y:S01]  /*0e90*/  F2F.F64.F32 R20, R40 ;  /* 0x0000002800147310 */ /* 0x000e220000201800 */
[----:B------:R-:W-:Y:S02]  /*0ea0*/  HFMA2 R18, -RZ, RZ, 0, 5.9604644775390625e-08 ;  /* 0x00000001ff127431 */ /* 0x000fe400000001ff */
        /* <DEDUP_REMOVED lines=20> */
.L_x_31:
[----:B------:R-:W-:Y:S05]  /*0ff0*/  BSYNC.RECONVERGENT B2 ;  /* 0x0000000000027941 */ /* 0x000fea0003800200 */
.L_x_30:
[----:B------:R-:W0:Y:S02]  /*1000*/  F2F.F32.F64 R42, R42 ;  /* 0x0000002a002a7310 */ /* 0x000e240000301000 */
[-C--:B0-----:R-:W-:Y:S01]  /*1010*/  FMUL R15, R38, R42.reuse ;  /* 0x0000002a260f7220 */ /* 0x081fe20000400000 */
[-C--:B------:R-:W-:Y:S01]  /*1020*/  FMUL R18, R37, R42.reuse ;  /* 0x0000002a25127220 */ /* 0x080fe20000400000 */
[----:B------:R-:W-:-:S07]  /*1030*/  FMUL R19, R39, R42 ;  /* 0x0000002a27137220 */ /* 0x000fce0000400000 */
.L_x_29:
[----:B------:R-:W-:Y:S05]  /*1040*/  BSYNC.RECONVERGENT B1 ;  /* 0x0000000000017941 */ /* 0x000fea0003800200 */
.L_x_28:
        /* <DEDUP_REMOVED lines=10> */
.L_x_23:
[----:B------:R-:W-:Y:S05]  /*10f0*/  BSYNC.RECONVERGENT B0 ;  /* 0x0000000000007941 */ /* 0x000fea0003800200 */
.L_x_22:
[----:B------:R-:W-:Y:S01]  /*1100*/  UIADD3 UR4, UPT, UPT, UR4, 0x2, URZ ;  /* 0x0000000204047890 */ /* 0x000fe2000fffe0ff */
[----:B------:R-:W-:Y:S02]  /*1110*/  IADD3 R28, P1, PT, R28, 0x8, RZ ;  /* 0x000000081c1c7810 */ /* 0x000fe40007f3e0ff */
[----:B------:R-:W-:Y:S02]  /*1120*/  IADD3 R24, P3, PT, R24, 0x18, RZ ;  /* 0x0000001818187810 */ /* 0x000fe40007f7e0ff */
[----:B------:R-:W-:Y:S01]  /*1130*/  IADD3 R26, P2, PT, R26, 0x8, RZ ;  /* 0x000000081a1a7810 */ /* 0x000fe20007f5e0ff */
[----:B------:R-:W-:Y:S01]  /*1140*/  IMAD.X R29, RZ, RZ, R29, P1 ;  /* 0x000000ffff1d7224 */ /* 0x000fe200008e061d */
[----:B------:R-:W-:Y:S01]  /*1150*/  ISETP.NE.AND P0, PT, R9, UR4, PT ;  /* 0x0000000409007c0c */ /* 0x000fe2000bf05270 */
[----:B------:R-:W-:Y:S01]  /*1160*/  IMAD.X R25, RZ, RZ, R25, P3 ;  /* 0x000000ffff197224 */ /* 0x000fe200018e0619 */
[----:B------:R-:W-:Y:S02]  /*1170*/  IADD3.X R27, PT, PT, RZ, R27, RZ, P2, !PT ;  /* 0x0000001bff1b7210 */ /* 0x000fe400017fe4ff */
[----:B------:R-:W-:-:S09]  /*1180*/  IADD3 R0, PT, PT, R0, 0x2, RZ ;  /* 0x0000000200007810 */ /* 0x000fd20007ffe0ff */
[----:B------:R-:W-:Y:S05]  /*1190*/  @P0 BRA `(.L_x_32) ;  /* 0xfffffff4001c0947 */ /* 0x000fea000383ffff */
.L_x_11:
[----:B------:R-:W0:Y:S01]  /*11a0*/  LDC R0, c[0x0][0x3a0] ;  /* 0x0000e800ff007b82 */ /* 0x000e220000000800 */
[----:B------:R-:W-:Y:S01]  /*11b0*/  ISETP.NE.AND P0, PT, R14, R9, PT ;  /* 0x000000090e00720c */ /* 0x000fe20003f05270 */
[----:B------:R-:W-:Y:S01]  /*11c0*/  BSSY.RECONVERGENT B0, `(.L_x_8) ;  /* 0x0000062000007945 */ /* 0x000fe20003800200 */
[----:B0-----:R-:W-:-:S04]  /*11d0*/  LOP3.LUT R0, R0, 0x1, RZ, 0xc0, !PT ;  /* 0x0000000100007812 */ /* 0x001fc800078ec0ff */
[----:B------:R-:W-:-:S13]  /*11e0*/  ISETP.NE.U32.OR P0, PT, R0, 0x1, !P0 ;  /* 0x000000010000780c */ /* 0x000fda0004705470 */
[----:B------:R-:W-:Y:S05]  /*11f0*/  @P0 BRA `(.L_x_33) ;  /* 0x0000000400780947 */ /* 0x000fea0003800000 */
[----:B------:R-:W0:Y:S02]  /*1200*/  LDC.64 R16, c[0x0][0x380] ;  /* 0x0000e000ff107b82 */ /* 0x000e240000000a00 */
[----:B0-----:R-:W-:-:S05]  /*1210*/  IMAD.WIDE.U32 R16, R9, 0xc, R16 ;  /* 0x0000000c09107825 */ /* 0x001fca00078e0010 */
        /* <DEDUP_REMOVED lines=10> */
[----:B------:R-:W-:Y:S01]  /*12c0*/  VIADD R0, R15, 0xf3000000 ;  /* 0xf30000000f007836 */ /* 0x000fe20000000000 */
[----:B------:R0:W1:Y:S04]  /*12d0*/  MUFU.RSQ R18, R15 ;  /* 0x0000000f00127308 */ /* 0x0000680000001400 */
[----:B------:R-:W-:-:S13]  /*12e0*/  ISETP.GT.U32.AND P0, PT, R0, 0x727fffff, PT ;  /* 0x727fffff0000780c */ /* 0x000fda0003f04070 */
[----:B01----:R-:W-:Y:S05]  /*12f0*/  @!P0 BRA `(.L_x_35) ;  /* 0x0000000000108947 */ /* 0x003fea0003800000 */
[----:B------:R-:W-:-:S07]  /*1300*/  MOV R21, 0x1320 ;  /* 0x0000132000157802 */ /* 0x000fce0000000f00 */
[----:B------:R-:W-:Y:S05]  /*1310*/  CALL.REL.NOINC `($__internal_1_$__cuda_sm20_sqrt_rn_f32_slowpath) ;  /* 0x0000000c00c87944 */ /* 0x000fea0003c00000 */
[----:B------:R-:W-:Y:S01]  /*1320*/  MOV R0, R40 ;  /* 0x0000002800007202 */ /* 0x000fe20000000f00 */
[----:B------:R-:W-:Y:S06]  /*1330*/  BRA `(.L_x_36) ;  /* 0x0000000000107947 */ /* 0x000fec0003800000 */
.L_x_35:
[----:B------:R-:W-:Y:S01]  /*1340*/  FMUL.FTZ R0, R15, R18 ;  /* 0x000000120f007220 */ /* 0x000fe20000410000 */
[----:B------:R-:W-:-:S03]  /*1350*/  FMUL.FTZ R16, R18, 0.5 ;  /* 0x3f00000012107820 */ /* 0x000fc60000410000 */
[----:B------:R-:W-:-:S04]  /*1360*/  FFMA R15, -R0, R0, R15 ;  /* 0x00000000000f7223 */ /* 0x000fc8000000010f */
[----:B------:R-:W-:-:S07]  /*1370*/  FFMA R0, R15, R16, R0 ;  /* 0x000000100f007223 */ /* 0x000fce0000000000 */
.L_x_36:
[----:B------:R-:W-:Y:S05]  /*1380*/  BSYNC.RECONVERGENT B1 ;  /* 0x0000000000017941 */ /* 0x000fea0003800200 */
.L_x_34:
[----:B------:R-:W0:Y:S02]  /*1390*/  LDCU UR4, c[0x0][0x3a4] ;  /* 0x00007480ff0477ac */ /* 0x000e240008000800 */
[----:B0-----:R-:W-:-:S13]  /*13a0*/  FSETP.GEU.AND P0, PT, R0, UR4, PT ;  /* 0x0000000400007c0b */ /* 0x001fda000bf0e000 */
[----:B------:R-:W-:Y:S05]  /*13b0*/  @P0 BRA `(.L_x_33) ;  /* 0x0000000400080947 */ /* 0x000fea0003800000 */
[----:B------:R-:W0:Y:S08]  /*13c0*/  LDC.64 R18, c[0x0][0x388] ;  /* 0x0000e200ff127b82 */ /* 0x000e300000000a00 */
[----:B------:R-:W1:Y:S01]  /*13d0*/  LDC.64 R16, c[0x0][0x390] ;  /* 0x0000e400ff107b82 */ /* 0x000e620000000a00 */
[----:B0-----:R-:W-:-:S06]  /*13e0*/  IMAD.WIDE.U32 R18, R9, 0x4, R18 ;  /* 0x0000000409127825 */ /* 0x001fcc00078e0012 */
[----:B------:R-:W2:Y:S01]  /*13f0*/  LDG.E.CONSTANT R19, desc[UR16][R18.64] ;  /* 0x0000001012137981 */ /* 0x000ea2000c1e9900 */
[----:B-1----:R-:W-:-:S06]  /*1400*/  IMAD.WIDE.U32 R16, R9, 0x4, R16 ;  /* 0x0000000409107825 */ /* 0x002fcc00078e0010 */
        /* <DEDUP_REMOVED lines=12> */
[----:B------:R-:W-:-:S07]  /*14d0*/  MOV R9, R41 ;  /* 0x0000002900097202 */ /* 0x000fce0000000f00 */
.L_x_37:
        /* <DEDUP_REMOVED lines=12> */
[----:B0-----:R-:W0:Y:S01]  /*15a0*/  MUFU.RCP64H R19, R21 ;  /* 0x0000001500137308 */ /* 0x001e220000001800 */
[----:B-1----:R-:W-:-:S08]  /*15b0*/  DMUL R4, R16, R4 ;  /* 0x0000000410047228 */ /* 0x002fd00000000000 */
[----:B------:R-:W-:Y:S02]  /*15c0*/  DMUL R16, R16, R4 ;  /* 0x0000000410107228 */ /* 0x000fe40000000000 */
[----:B0-----:R-:W-:-:S08]  /*15d0*/  DFMA R22, -R20, R18, 1 ;  /* 0x3ff000001416742b */ /* 0x001fd00000000112 */
[----:B------:R-:W-:Y:S01]  /*15e0*/  DFMA R22, R22, R22, R22 ;  /* 0x000000161616722b */ /* 0x000fe20000000016 */
[----:B------:R-:W-:-:S07]  /*15f0*/  FSETP.GEU.AND P1, PT, |R17|, 6.5827683646048100446e-37, PT ;  /* 0x036000001100780b */ /* 0x000fce0003f2e200 */
[----:B------:R-:W-:-:S08]  /*1600*/  DFMA R22, R18, R22, R18 ;  /* 0x000000161216722b */ /* 0x000fd00000000012 */
[----:B------:R-:W-:-:S08]  /*1610*/  DFMA R18, -R20, R22, 1 ;  /* 0x3ff000001412742b */ /* 0x000fd00000000116 */
[----:B------:R-:W-:-:S08]  /*1620*/  DFMA R18, R22, R18, R22 ;  /* 0x000000121612722b */ /* 0x000fd00000000016 */
[----:B------:R-:W-:-:S08]  /*1630*/  DMUL R42, R16, R18 ;  /* 0x00000012102a7228 */ /* 0x000fd00000000000 */
[----:B------:R-:W-:-:S08]  /*1640*/  DFMA R4, -R20, R42, R16 ;  /* 0x0000002a1404722b */ /* 0x000fd00000000110 */
[----:B------:R-:W-:-:S10]  /*1650*/  DFMA R42, R18, R4, R42 ;  /* 0x00000004122a722b */ /* 0x000fd4000000002a */
[----:B------:R-:W-:-:S05]  /*1660*/  FFMA R4, RZ, R21, R43 ;  /* 0x00000015ff047223 */ /* 0x000fca000000002b */
[----:B------:R-:W-:-:S13]  /*1670*/  FSETP.GT.AND P0, PT, |R4|, 1.469367938527859385e-39, PT ;  /* 0x001000000400780b */ /* 0x000fda0003f04200 */
[----:B------:R-:W-:Y:S05]  /*1680*/  @P0 BRA P1, `(.L_x_41) ;  /* 0x0000000000100947 */ /* 0x000fea0000800000 */
[----:B------:R-:W-:Y:S01]  /*1690*/  IMAD.MOV.U32 R18, RZ, RZ, R16 ;  /* 0x000000ffff127224 */ /* 0x000fe200078e0010 */
[----:B------:R-:W-:Y:S02]  /*16a0*/  MOV R19, R17 ;  /* 0x0000001100137202 */ /* 0x000fe40000000f00 */
[----:B------:R-:W-:-:S07]  /*16b0*/  MOV R16, 0x16d0 ;  /* 0x000016d000107802 */ /* 0x000fce0000000f00 */
[----:B------:R-:W-:Y:S05]  /*16c0*/  CALL.REL.NOINC `($__internal_0_$__cuda_sm20_div_rn_f64_full) ;  /* 0x0000000400747944 */ /* 0x000fea0003c00000 */
.L_x_41:
[----:B------:R-:W-:Y:S05]  /*16d0*/  BSYNC.RECONVERGENT B2 ;  /* 0x0000000000027941 */ /* 0x000fea0003800200 */
.L_x_40:
[----:B------:R-:W0:Y:S02]  /*16e0*/  F2F.F32.F64 R42, R42 ;  /* 0x0000002a002a7310 */ /* 0x000e240000301000 */
[-C--:B0-----:R-:W-:Y:S01]  /*16f0*/  FMUL R15, R13, R42.reuse ;  /* 0x0000002a0d0f7220 */ /* 0x081fe20000400000 */
[-C--:B------:R-:W-:Y:S01]  /*1700*/  FMUL R16, R12, R42.reuse ;  /* 0x0000002a0c107220 */ /* 0x080fe20000400000 */
[----:B------:R-:W-:-:S07]  /*1710*/  FMUL R17, R11, R42 ;  /* 0x0000002a0b117220 */ /* 0x000fce0000400000 */
.L_x_39:
[----:B------:R-:W-:Y:S05]  /*1720*/  BSYNC.RECONVERGENT B1 ;  /* 0x0000000000017941 */ /* 0x000fea0003800200 */
.L_x_38:
[----:B------:R-:W0:Y:S01]  /*1730*/  LDCU UR4, c[0x0][0x3a4] ;  /* 0x00007480ff0477ac */ /* 0x000e220008000800 */
[-C--:B------:R-:W-:Y:S01]  /*1740*/  FFMA R6, R15, R9.reuse, R6 ;  /* 0x000000090f067223 */ /* 0x080fe20000000006 */
[-C--:B------:R-:W-:Y:S01]  /*1750*/  FFMA R7, R16, R9.reuse, R7 ;  /* 0x0000000910077223 */ /* 0x080fe20000000007 */
[----:B------:R-:W-:Y:S01]  /*1760*/  FFMA R8, R17, R9, R8 ;  /* 0x0000000911087223 */ /* 0x000fe20000000008 */
[C---:B0-----:R-:W-:Y:S01]  /*1770*/  FADD R4, -R0.reuse, UR4 ;  /* 0x0000000400047e21 */ /* 0x041fe20008000100 */
[----:B------:R-:W-:-:S05]  /*1780*/  FSETP.GE.AND P0, PT, R0, UR4, PT ;  /* 0x0000000400007c0b */ /* 0x000fca000bf06000 */
[----:B------:R-:W0:Y:S02]  /*1790*/  F2F.F64.F32 R4, R4 ;  /* 0x0000000400047310 */ /* 0x000e240000201800 */
[----:B0-----:R-:W-:-:S10]  /*17a0*/  DMUL R2, R4, R2 ;  /* 0x0000000204027228 */ /* 0x001fd40000000000 */
[----:B------:R-:W0:Y:S02]  /*17b0*/  F2F.F32.F64 R2, R2 ;  /* 0x0000000200027310 */ /* 0x000e240000301000 */
[----:B0-----:R-:W-:-:S05]  /*17c0*/  FSEL R5, R2, RZ, !P0 ;  /* 0x000000ff02057208 */ /* 0x001fca0004000000 */
[----:B------:R-:W-:-:S07]  /*17d0*/  FFMA R10, R5, R9, R10 ;  /* 0x00000009050a7223 */ /* 0x000fce000000000a */
.L_x_33:
[----:B------:R-:W-:Y:S05]  /*17e0*/  BSYNC.RECONVERGENT B0 ;  /* 0x0000000000007941 */ /* 0x000fea0003800200 */
.L_x_8:
[----:B------:R-:W-:Y:S01]  /*17f0*/  FMUL R3, R7, R7 ;  /* 0x0000000707037220 */ /* 0x000fe20000400000 */
[----:B------:R-:W-:Y:S03]  /*1800*/  BSSY.RECONVERGENT B0, `(.L_x_42) ;  /* 0x000000f000007945 */ /* 0x000fe60003800200 */
[----:B------:R-:W-:-:S04]  /*1810*/  FFMA R3, R6, R6, R3 ;  /* 0x0000000606037223 */ /* 0x000fc80000000003 */
[----:B------:R-:W-:-:S04]  /*1820*/  FFMA R15, R8, R8, R3 ;  /* 0x00000008080f7223 */ /* 0x000fc80000000003 */
[----:B------:R-:W-:Y:S01]  /*1830*/  VIADD R0, R15, 0xf3000000 ;  /* 0xf30000000f007836 */ /* 0x000fe20000000000 */
[----:B------:R1:W2:Y:S04]  /*1840*/  MUFU.RSQ R2, R15 ;  /* 0x0000000f00027308 */ /* 0x0002a80000001400 */
[----:B------:R-:W-:-:S13]  /*1850*/  ISETP.GT.U32.AND P0, PT, R0, 0x727fffff, PT ;  /* 0x727fffff0000780c */ /* 0x000fda0003f04070 */
[----:B-12---:R-:W-:Y:S05]  /*1860*/  @!P0 BRA `(.L_x_43) ;  /* 0x0000000000108947 */ /* 0x006fea0003800000 */
[----:B------:R-:W-:-:S07]  /*1870*/  MOV R21, 0x1890 ;  /* 0x0000189000157802 */ /* 0x000fce0000000f00 */
[----:B0----5:R-:W-:Y:S05]  /*1880*/  CALL.REL.NOINC `($__internal_1_$__cuda_sm20_sqrt_rn_f32_slowpath) ;  /* 0x00000008006c7944 */ /* 0x021fea0003c00000 */
[----:B------:R-:W-:Y:S01]  /*1890*/  MOV R3, R40 ;  /* 0x0000002800037202 */ /* 0x000fe20000000f00 */
[----:B------:R-:W-:Y:S06]  /*18a0*/  BRA `(.L_x_44) ;  /* 0x0000000000107947 */ /* 0x000fec0003800000 */
.L_x_43:
[----:B------:R-:W-:Y:S01]  /*18b0*/  FMUL.FTZ R3, R15, R2 ;  /* 0x000000020f037220 */ /* 0x000fe20000410000 */
[----:B------:R-:W-:-:S03]  /*18c0*/  FMUL.FTZ R2, R2, 0.5 ;  /* 0x3f00000002027820 */ /* 0x000fc60000410000 */
[----:B------:R-:W-:-:S04]  /*18d0*/  FFMA R0, -R3, R3, R15 ;  /* 0x0000000303007223 */ /* 0x000fc8000000010f */
[----:B------:R-:W-:-:S07]  /*18e0*/  FFMA R3, R0, R2, R3 ;  /* 0x0000000200037223 */ /* 0x000fce0000000003 */
.L_x_44:
[----:B0-----:R-:W-:Y:S05]  /*18f0*/  BSYNC.RECONVERGENT B0 ;  /* 0x0000000000007941 */ /* 0x001fea0003800200 */
.L_x_42:
[----:B------:R-:W-:-:S13]  /*1900*/  FSETP.GT.AND P0, PT, R3, 9.9999999747524270788e-07, PT ;  /* 0x358637bd0300780b */ /* 0x000fda0003f04000 */
[----:B------:R-:W-:Y:S05]  /*1910*/  @!P0 EXIT ;  /* 0x000000000000894d */ /* 0x000fea0003800000 */
[----:B------:R-:W0:Y:S01]  /*1920*/  MUFU.RCP R0, R3 ;  /* 0x0000000300007308 */ /* 0x000e220000001000 */
[----:B------:R-:W-:Y:S07]  /*1930*/  BSSY.RECONVERGENT B0, `(.L_x_45) ;  /* 0x000000d000007945 */ /* 0x000fee0003800200 */
[----:B------:R-:W1:Y:S01]  /*1940*/  FCHK P0, R6, R3 ;  /* 0x0000000306007302 */ /* 0x000e620000000000 */
[----:B0-----:R-:W-:-:S04]  /*1950*/  FFMA R5, R0, -R3, 1 ;  /* 0x3f80000000057423 */ /* 0x001fc80000000803 */
[----:B------:R-:W-:-:S04]  /*1960*/  FFMA R5, R0, R5, R0 ;  /* 0x0000000500057223 */ /* 0x000fc80000000000 */
[----:B------:R-:W-:-:S04]  /*1970*/  FFMA R9, R5, R6, RZ ;  /* 0x0000000605097223 */ /* 0x000fc800000000ff */
[----:B------:R-:W-:-:S04]  /*1980*/  FFMA R0, R9, -R3, R6 ;  /* 0x8000000309007223 */ /* 0x000fc80000000006 */
[----:B------:R-:W-:Y:S01]  /*1990*/  FFMA R0, R5, R0, R9 ;  /* 0x0000000005007223 */ /* 0x000fe20000000009 */
[----:B-1----:R-:W-:Y:S06]  /*19a0*/  @!P0 BRA `(.L_x_46) ;  /* 0x0000000000148947 */ /* 0x002fec0003800000 */
[----:B------:R-:W-:Y:S01]  /*19b0*/  IMAD.MOV.U32 R16, RZ, RZ, R6 ;  /* 0x000000ffff107224 */ /* 0x000fe200078e0006 */
[----:B------:R-:W-:Y:S02]  /*19c0*/  MOV R15, R3 ;  /* 0x00000003000f7202 */ /* 0x000fe40000000f00 */
[----:B------:R-:W-:-:S07]  /*19d0*/  MOV R18, 0x19f0 ;  /* 0x000019f000127802 */ /* 0x000fce0000000f00 */
[----:B-----5:R-:W-:Y:S05]  /*19e0*/  CALL.REL.NOINC `($__internal_2_$__cuda_sm3x_div_rn_noftz_f32_slowpath) ;  /* 0x0000000800707944 */ /* 0x020fea0003c00000 */
[----:B------:R-:W-:-:S07]  /*19f0*/  IMAD.MOV.U32 R0, RZ, RZ, R41 ;  /* 0x000000ffff007224 */ /* 0x000fce00078e0029 */
.L_x_46:
[----:B------:R-:W-:Y:S05]  /*1a00*/  BSYNC.RECONVERGENT B0 ;  /* 0x0000000000007941 */ /* 0x000fea0003800200 */
.L_x_45:
        /* <DEDUP_REMOVED lines=9> */
[----:B------:R-:W-:Y:S01]  /*1aa0*/  MOV R16, R7 ;  /* 0x0000000700107202 */ /* 0x000fe20000000f00 */
[----:B------:R-:W-:Y:S01]  /*1ab0*/  IMAD.MOV.U32 R15, RZ, RZ, R3 ;  /* 0x000000ffff0f7224 */ /* 0x000fe200078e0003 */
[----:B------:R-:W-:-:S07]  /*1ac0*/  MOV R18, 0x1ae0 ;  /* 0x00001ae000127802 */ /* 0x000fce0000000f00 */
[----:B-----5:R-:W-:Y:S05]  /*1ad0*/  CALL.REL.NOINC `($__internal_2_$__cuda_sm3x_div_rn_noftz_f32_slowpath) ;  /* 0x0000000800347944 */ /* 0x020fea0003c00000 */
[----:B------:R-:W-:-:S07]  /*1ae0*/  MOV R2, R41 ;  /* 0x0000002900027202 */ /* 0x000fce0000000f00 */
.L_x_48:
[----:B------:R-:W-:Y:S05]  /*1af0*/  BSYNC.RECONVERGENT B0 ;  /* 0x0000000000007941 */ /* 0x000fea0003800200 */
.L_x_47:
        /* <DEDUP_REMOVED lines=14> */
.L_x_50:
[----:B------:R-:W-:Y:S05]  /*1be0*/  BSYNC.RECONVERGENT B0 ;  /* 0x0000000000007941 */ /* 0x000fea0003800200 */
.L_x_49:
[----:B------:R-:W0:Y:S01]  /*1bf0*/  LDC.64 R4, c[0x0][0x398] ;  /* 0x0000e600ff047b82 */ /* 0x000e220000000a00 */
[----:B------:R-:W1:Y:S02]  /*1c00*/  LDCU UR4, c[0x0][0x3a8] ;  /* 0x00007500ff0477ac */ /* 0x000e640008000800 */
[----:B-1----:R-:W-:-:S04]  /*1c10*/  FMUL R3, R10, -UR4 ;  /* 0x800000040a037c20 */ /* 0x002fc80008400000 */
[----:B------:R-:W-:Y:S01]  /*1c20*/  FMUL R9, R3, R2 ;  /* 0x0000000203097220 */ /* 0x000fe20000400000 */
[----:B0-----:R-:W-:-:S04]  /*1c30*/  IMAD.WIDE R14, R14, 0xc, R4 ;  /* 0x0000000c0e0e7825 */ /* 0x001fc800078e0204 */
[C---:B------:R-:W-:Y:S01]  /*1c40*/  FMUL R5, R3.reuse, R0 ;  /* 0x0000000003057220 */ /* 0x040fe20000400000 */
[----:B------:R-:W-:-:S04]  /*1c50*/  FMUL R7, R3, R7 ;  /* 0x0000000703077220 */ /* 0x000fc80000400000 */
[----:B------:R-:W-:Y:S04]  /*1c60*/  REDG.E.ADD.F32.FTZ.RN.STRONG.GPU desc[UR16][R14.64], R5 ;  /* 0x000000050e0079a6 */ /* 0x000fe8000c12f310 */
[----:B------:R-:W-:Y:S04]  /*1c70*/  REDG.E.ADD.F32.FTZ.RN.STRONG.GPU desc[UR16][R14.64+0x4], R9 ;  /* 0x000004090e0079a6 */ /* 0x000fe8000c12f310 */
[----:B------:R-:W-:Y:S01]  /*1c80*/  REDG.E.ADD.F32.FTZ.RN.STRONG.GPU desc[UR16][R14.64+0x8], R7 ;  /* 0x000008070e0079a6 */ /* 0x000fe2000c12f310 */
[----:B------:R-:W-:Y:S05]  /*1c90*/  EXIT ;  /* 0x000000000000794d */ /* 0x000fea0003800000 */
        .weak           $__internal_0_$__cuda_sm20_div_rn_f64_full
        .type           $__internal_0_$__cuda_sm20_div_rn_f64_full,@function
        .size           $__internal_0_$__cuda_sm20_div_rn_f64_full,($__internal_1_$__cuda_sm20_sqrt_rn_f32_slowpath - $__internal_0_$__cuda_sm20_div_rn_f64_full)
$__internal_0_$__cuda_sm20_div_rn_f64_full:
[C---:B------:R-:W-:Y:S01]  /*1ca0*/  FSETP.GEU.AND P0, PT, |R21|.reuse, 1.469367938527859385e-39, PT ;  /* 0x001000001500780b */ /* 0x040fe20003f0e200 */
[----:B------:R-:W-:Y:S01]  /*1cb0*/  IMAD.MOV.U32 R42, RZ, RZ, 0x1 ;  /* 0x00000001ff2a7424 */ /* 0x000fe200078e00ff */
[----:B------:R-:W-:Y:S01]  /*1cc0*/  LOP3.LUT R22, R21, 0x800fffff, RZ, 0xc0, !PT ;  /* 0x800fffff15167812 */ /* 0x000fe200078ec0ff */
[----:B------:R-:W-:Y:S01]  /*1cd0*/  BSSY.RECONVERGENT B3, `(.L_x_51) ;  /* 0x0000054000037945 */ /* 0x000fe20003800200 */
[C---:B------:R-:W-:Y:S02]  /*1ce0*/  FSETP.GEU.AND P2, PT, |R19|.reuse, 1.469367938527859385e-39, PT ;  /* 0x001000001300780b */ /* 0x040fe40003f4e200 */
[----:B------:R-:W-:Y:S02]  /*1cf0*/  LOP3.LUT R23, R22, 0x3ff00000, RZ, 0xfc, !PT ;  /* 0x3ff0000016177812 */ /* 0x000fe400078efcff */
[----:B------:R-:W-:Y:S02]  /*1d00*/  MOV R22, R20 ;  /* 0x0000001400167202 */ /* 0x000fe40000000f00 */
[----:B------:R-:W-:-:S02]  /*1d10*/  LOP3.LUT R15, R19, 0x7ff00000, RZ, 0xc0, !PT ;  /* 0x7ff00000130f7812 */ /* 0x000fc400078ec0ff */
[----:B------:R-:W-:Y:S01]  /*1d20*/  MOV R17, 0x1ca00000 ;  /* 0x1ca0000000117802 */ /* 0x000fe20000000f00 */
[----:B------:R-:W-:Y:S01]  /*1d30*/  @!P0 DMUL R22, R20, 8.98846567431157953865e+307 ;  /* 0x7fe0000014168828 */ /* 0x000fe20000000000 */
[C---:B------:R-:W-:Y:S01]  /*1d40*/  LOP3.LUT R35, R21.reuse, 0x7ff00000, RZ, 0xc0, !PT ;  /* 0x7ff0000015237812 */ /* 0x040fe200078ec0ff */
[----:B------:R-:W-:Y:S02]  /*1d50*/  IMAD.MOV.U32 R34, RZ, RZ, R15 ;  /* 0x000000ffff227224 */ /* 0x000fe400078e000f */
[----:B------:R-:W-:Y:S02]  /*1d60*/  @!P2 LOP3.LUT R30, R21, 0x7ff00000, RZ, 0xc0, !PT ;  /* 0x7ff00000151ea812 */ /* 0x000fe400078ec0ff */
[----:B------:R-:W0:Y:S01]  /*1d70*/  MUFU.RCP64H R43, R23 ;  /* 0x00000017002b7308 */ /* 0x000e220000001800 */
[C---:B------:R-:W-:Y:S02]  /*1d80*/  ISETP.GE.U32.AND P1, PT, R15.reuse, R35, PT ;  /* 0x000000230f00720c */ /* 0x040fe40003f26070 */
[----:B------:R-:W-:-:S02]  /*1d90*/  @!P2 ISETP.GE.U32.AND P3, PT, R15, R30, PT ;  /* 0x0000001e0f00a20c */ /* 0x000fc40003f66070 */
[----:B------:R-:W-:Y:S02]  /*1da0*/  SEL R31, R17, 0x63400000, !P1 ;  /* 0x63400000111f7807 */ /* 0x000fe40004800000 */
[----:B------:R-:W-:Y:S02]  /*1db0*/  @!P0 LOP3.LUT R35, R23, 0x7ff00000, RZ, 0xc0, !PT ;  /* 0x7ff0000017238812 */ /* 0x000fe400078ec0ff */
[----:B------:R-:W-:Y:S01]  /*1dc0*/  LOP3.LUT R31, R31, 0x800fffff, R19, 0xf8, !PT ;  /* 0x800fffff1f1f7812 */ /* 0x000fe200078ef813 */
[----:B0-----:R-:W-:-:S08]  /*1dd0*/  DFMA R32, R42, -R22, 1 ;  /* 0x3ff000002a20742b */ /* 0x001fd00000000816 */
[----:B------:R-:W-:-:S08]  /*1de0*/  DFMA R32, R32, R32, R32 ;  /* 0x000000202020722b */ /* 0x000fd00000000020 */
[----:B------:R-:W-:Y:S01]  /*1df0*/  DFMA R42, R42, R32, R42 ;  /* 0x000000202a2a722b */ /* 0x000fe2000000002a */
[----:B------:R-:W-:Y:S02]  /*1e00*/  @!P2 SEL R33, R17, 0x63400000, !P3 ;  /* 0x634000001121a807 */ /* 0x000fe40005800000 */
[----:B------:R-:W-:Y:S02]  /*1e10*/  @!P2 MOV R32, RZ ;  /* 0x000000ff0020a202 */ /* 0x000fe40000000f00 */
[----:B------:R-:W-:-:S03]  /*1e20*/  @!P2 LOP3.LUT R30, R33, 0x80000000, R19, 0xf8, !PT ;  /* 0x80000000211ea812 */ /* 0x000fc600078ef813 */
[----:B------:R-:W-:Y:S01]  /*1e30*/  DFMA R44, R42, -R22, 1 ;  /* 0x3ff000002a2c742b */ /* 0x000fe20000000816 */
[----:B------:R-:W-:Y:S01]  /*1e40*/  @!P2 LOP3.LUT R33, R30, 0x100000, RZ, 0xfc, !PT ;  /* 0x001000001e21a812 */ /* 0x000fe200078efcff */
[----:B------:R-:W-:-:S06]  /*1e50*/  IMAD.MOV.U32 R30, RZ, RZ, R18 ;  /* 0x000000ffff1e7224 */ /* 0x000fcc00078e0012 */
[----:B------:R-:W-:Y:S02]  /*1e60*/  DFMA R44, R42, R44, R42 ;  /* 0x0000002c2a2c722b */ /* 0x000fe4000000002a */
[----:B------:R-:W-:-:S08]  /*1e70*/  @!P2 DFMA R30, R30, 2, -R32 ;  /* 0x400000001e1ea82b */ /* 0x000fd00000000820 */
[----:B------:R-:W-:Y:S02]  /*1e80*/  DMUL R42, R44, R30 ;  /* 0x0000001e2c2a7228 */ /* 0x000fe40000000000 */
[----:B------:R-:W-:-:S04]  /*1e90*/  @!P2 LOP3.LUT R34, R31, 0x7ff00000, RZ, 0xc0, !PT ;  /* 0x7ff000001f22a812 */ /* 0x000fc800078ec0ff */
[----:B------:R-:W-:Y:S02]  /*1ea0*/  IADD3 R36, PT, PT, R34, -0x1, RZ ;  /* 0xffffffff22247810 */ /* 0x000fe40007ffe0ff */
[----:B------:R-:W-:Y:S02]  /*1eb0*/  DFMA R32, R42, -R22, R30 ;  /* 0x800000162a20722b */ /* 0x000fe4000000001e */
[----:B------:R-:W-:Y:S01]  /*1ec0*/  ISETP.GT.U32.AND P0, PT, R36, 0x7feffffe, PT ;  /* 0x7feffffe2400780c */ /* 0x000fe20003f04070 */
[----:B------:R-:W-:-:S05]  /*1ed0*/  VIADD R36, R35, 0xffffffff ;  /* 0xffffffff23247836 */ /* 0x000fca0000000000 */
[----:B------:R-:W-:Y:S01]  /*1ee0*/  ISETP.GT.U32.OR P0, PT, R36, 0x7feffffe, P0 ;  /* 0x7feffffe2400780c */ /* 0x000fe20000704470 */
[----:B------:R-:W-:-:S12]  /*1ef0*/  DFMA R32, R44, R32, R42 ;  /* 0x000000202c20722b */ /* 0x000fd8000000002a */
[----:B------:R-:W-:Y:S05]  /*1f00*/  @P0 BRA `(.L_x_52) ;  /* 0x00000000006c0947 */ /* 0x000fea0003800000 */
[----:B------:R-:W-:Y:S02]  /*1f10*/  LOP3.LUT R18, R21, 0x7ff00000, RZ, 0xc0, !PT ;  /* 0x7ff0000015127812 */ /* 0x000fe400078ec0ff */
[----:B------:R-:W-:Y:S02]  /*1f20*/  MOV R34, RZ ;  /* 0x000000ff00227202 */ /* 0x000fe40000000f00 */
[CC--:B------:R-:W-:Y:S02]  /*1f30*/  VIADDMNMX R19, R15.reuse, -R18.reuse, 0xb9600000, !PT ;  /* 0xb96000000f137446 */ /* 0x0c0fe40007800912 */
[----:B------:R-:W-:Y:S02]  /*1f40*/  ISETP.GE.U32.AND P0, PT, R15, R18, PT ;  /* 0x000000120f00720c */ /* 0x000fe40003f06070 */
[----:B------:R-:W-:Y:S02]  /*1f50*/  VIMNMX R19, PT, PT, R19, 0x46a00000, PT ;  /* 0x46a0000013137848 */ /* 0x000fe40003fe0100 */
[----:B------:R-:W-:-:S04]  /*1f60*/  SEL R18, R17, 0x63400000, !P0 ;  /* 0x6340000011127807 */ /* 0x000fc80004000000 */
[----:B------:R-:W-:-:S05]  /*1f70*/  IADD3 R18, PT, PT, -R18, R19, RZ ;  /* 0x0000001312127210 */ /* 0x000fca0007ffe1ff */
[----:B------:R-:W-:-:S06]  /*1f80*/  VIADD R35, R18, 0x7fe00000 ;  /* 0x7fe0000012237836 */ /* 0x000fcc0000000000 */
[----:B------:R-:W-:-:S10]  /*1f90*/  DMUL R42, R32, R34 ;  /* 0x00000022202a7228 */ /* 0x000fd40000000000 */
[----:B------:R-:W-:-:S13]  /*1fa0*/  FSETP.GTU.AND P0, PT, |R43|, 1.469367938527859385e-39, PT ;  /* 0x001000002b00780b */ /* 0x000fda0003f0c200 */
[----:B------:R-:W-:Y:S05]  /*1fb0*/  @P0 BRA `(.L_x_53) ;  /* 0x0000000000940947 */ /* 0x000fea0003800000 */
[----:B------:R-:W-:Y:S01]  /*1fc0*/  DFMA R22, R32, -R22, R30 ;  /* 0x800000162016722b */ /* 0x000fe2000000001e */
[----:B------:R-:W-:-:S09]  /*1fd0*/  IMAD.MOV.U32 R34, RZ, RZ, RZ ;  /* 0x000000ffff227224 */ /* 0x000fd200078e00ff */
[C---:B------:R-:W-:Y:S02]  /*1fe0*/  FSETP.NEU.AND P0, PT, R23.reuse, RZ, PT ;  /* 0x000000ff1700720b */ /* 0x040fe40003f0d000 */
[----:B------:R-:W-:-:S04]  /*1ff0*/  LOP3.LUT R20, R23, 0x80000000, R21, 0x48, !PT ;  /* 0x8000000017147812 */ /* 0x000fc800078e4815 */
[----:B------:R-:W-:-:S07]  /*2000*/  LOP3.LUT R35, R20, R35, RZ, 0xfc, !PT ;  /* 0x0000002314237212 */ /* 0x000fce00078efcff */
[----:B------:R-:W-:Y:S05]  /*2010*/  @!P0 BRA `(.L_x_53) ;  /* 0x00000000007c8947 */ /* 0x000fea0003800000 */
[C---:B------:R-:W-:Y:S01]  /*2020*/  IADD3 R23, PT, PT, -R18.reuse, RZ, RZ ;  /* 0x000000ff12177210 */ /* 0x040fe20007ffe1ff */
[----:B------:R-:W-:Y:S01]  /*2030*/  IMAD.MOV.U32 R22, RZ, RZ, RZ ;  /* 0x000000ffff167224 */ /* 0x000fe200078e00ff */
[----:B------:R-:W-:-:S05]  /*2040*/  IADD3 R18, PT, PT, -R18, -0x43300000, RZ ;  /* 0xbcd0000012127810 */ /* 0x000fca0007ffe1ff */
[----:B------:R-:W-:Y:S02]  /*2050*/  DFMA R22, R42, -R22, R32 ;  /* 0x800000162a16722b */ /* 0x000fe40000000020 */
[----:B------:R-:W-:-:S08]  /*2060*/  DMUL.RP R32, R32, R34 ;  /* 0x0000002220207228 */ /* 0x000fd00000008000 */
[----:B------:R-:W-:Y:S02]  /*2070*/  FSETP.NEU.AND P0, PT, |R23|, R18, PT ;  /* 0x000000121700720b */ /* 0x000fe40003f0d200 */
[----:B------:R-:W-:Y:S02]  /*2080*/  LOP3.LUT R15, R33, R20, RZ, 0x3c, !PT ;  /* 0x00000014210f7212 */ /* 0x000fe400078e3cff */
[----:B------:R-:W-:Y:S02]  /*2090*/  FSEL R42, R32, R42, !P0 ;  /* 0x0000002a202a7208 */ /* 0x000fe40004000000 */
[----:B------:R-:W-:Y:S01]  /*20a0*/  FSEL R43, R15, R43, !P0 ;  /* 0x0000002b0f2b7208 */ /* 0x000fe20004000000 */
[----:B------:R-:W-:Y:S06]  /*20b0*/  BRA `(.L_x_53) ;  /* 0x0000000000547947 */ /* 0x000fec0003800000 */
.L_x_52:
[----:B------:R-:W-:-:S14]  /*20c0*/  DSETP.NAN.AND P0, PT, R18, R18, PT ;  /* 0x000000121200722a */ /* 0x000fdc0003f08000 */
[----:B------:R-:W-:Y:S05]  /*20d0*/  @P0 BRA `(.L_x_54) ;  /* 0x0000000000440947 */ /* 0x000fea0003800000 */
[----:B------:R-:W-:-:S14]  /*20e0*/  DSETP.NAN.AND P0, PT, R20, R20, PT ;  /* 0x000000141400722a */ /* 0x000fdc0003f08000 */
[----:B------:R-:W-:Y:S05]  /*20f0*/  @P0 BRA `(.L_x_55) ;  /* 0x0000000000300947 */ /* 0x000fea0003800000 */
[----:B------:R-:W-:Y:S01]  /*2100*/  ISETP.NE.AND P0, PT, R34, R35, PT ;  /* 0x000000232200720c */ /* 0x000fe20003f05270 */
[----:B------:R-:W-:Y:S01]  /*2110*/  IMAD.MOV.U32 R43, RZ, RZ, -0x80000 ;  /* 0xfff80000ff2b7424 */ /* 0x000fe200078e00ff */
[----:B------:R-:W-:-:S11]  /*2120*/  MOV R42, 0x0 ;  /* 0x00000000002a7802 */ /* 0x000fd60000000f00 */
[----:B------:R-:W-:Y:S05]  /*2130*/  @!P0 BRA `(.L_x_53) ;  /* 0x0000000000348947 */ /* 0x000fea0003800000 */
[----:B------:R-:W-:Y:S02]  /*2140*/  ISETP.NE.AND P0, PT, R34, 0x7ff00000, PT ;  /* 0x7ff000002200780c */ /* 0x000fe40003f05270 */
[----:B------:R-:W-:Y:S02]  /*2150*/  LOP3.LUT R43, R19, 0x80000000, R21, 0x48, !PT ;  /* 0x80000000132b7812 */ /* 0x000fe400078e4815 */
[----:B------:R-:W-:-:S13]  /*2160*/  ISETP.EQ.OR P0, PT, R35, RZ, !P0 ;  /* 0x000000ff2300720c */ /* 0x000fda0004702670 */
[----:B------:R-:W-:Y:S02]  /*2170*/  @P0 LOP3.LUT R15, R43, 0x7ff00000, RZ, 0xfc, !PT ;  /* 0x7ff000002b0f0812 */ /* 0x000fe400078efcff */
[----:B------:R-:W-:Y:S01]  /*2180*/  @!P0 MOV R42, RZ ;  /* 0x000000ff002a8202 */ /* 0x000fe20000000f00 */
[----:B------:R-:W-:Y:S01]  /*2190*/  @P0 IMAD.MOV.U32 R42, RZ, RZ, RZ ;  /* 0x000000ffff2a0224 */ /* 0x000fe200078e00ff */
[----:B------:R-:W-:Y:S01]  /*21a0*/  @P0 MOV R43, R15 ;  /* 0x0000000f002b0202 */ /* 0x000fe20000000f00 */
[----:B------:R-:W-:Y:S06]  /*21b0*/  BRA `(.L_x_53) ;  /* 0x0000000000147947 */ /* 0x000fec0003800000 */
.L_x_55:
[----:B------:R-:W-:Y:S01]  /*21c0*/  LOP3.LUT R43, R21, 0x80000, RZ, 0xfc, !PT ;  /* 0x00080000152b7812 */ /* 0x000fe200078efcff */
[----:B------:R-:W-:Y:S01]  /*21d0*/  IMAD.MOV.U32 R42, RZ, RZ, R20 ;  /* 0x000000ffff2a7224 */ /* 0x000fe200078e0014 */
[----:B------:R-:W-:Y:S06]  /*21e0*/  BRA `(.L_x_53) ;  /* 0x0000000000087947 */ /* 0x000fec0003800000 */
.L_x_54:
[----:B------:R-:W-:Y:S02]  /*21f0*/  LOP3.LUT R43, R19, 0x80000, RZ, 0xfc, !PT ;  /* 0x00080000132b7812 */ /* 0x000fe400078efcff */
[----:B------:R-:W-:-:S07]  /*2200*/  MOV R42, R18 ;  /* 0x00000012002a7202 */ /* 0x000fce0000000f00 */
.L_x_53:
[----:B------:R-:W-:Y:S05]  /*2210*/  BSYNC.RECONVERGENT B3 ;  /* 0x0000000000037941 */ /* 0x000fea0003800200 */
.L_x_51:
[----:B------:R-:W-:-:S04]  /*2220*/  IMAD.MOV.U32 R17, RZ, RZ, 0x0 ;  /* 0x00000000ff117424 */ /* 0x000fc800078e00ff */
[----:B------:R-:W-:Y:S05]  /*2230*/  RET.REL.NODEC R16 `(_ZN8physgrad32calculate_surface_tension_kernelEPK6float3PKfS4_PS0_iff) ;  /* 0xffffffdc10707950 */ /* 0x000fea0003c3ffff */
        .weak           $__internal_1_$__cuda_sm20_sqrt_rn_f32_slowpath
        .type           $__internal_1_$__cuda_sm20_sqrt_rn_f32_slowpath,@function
        .size           $__internal_1_$__cuda_sm20_sqrt_rn_f32_slowpath,($__internal_2_$__cuda_sm3x_div_rn_noftz_f32_slowpath - $__internal_1_$__cuda_sm20_sqrt_rn_f32_slowpath)
$__internal_1_$__cuda_sm20_sqrt_rn_f32_slowpath:
[----:B------:R-:W-:-:S13]  /*2240*/  LOP3.LUT P0, RZ, R15, 0x7fffffff, RZ, 0xc0, !PT ;  /* 0x7fffffff0fff7812 */ /* 0x000fda000780c0ff */
[----:B------:R-:W-:Y:S01]  /*2250*/  @!P0 MOV R16, R15 ;  /* 0x0000000f00108202 */ /* 0x000fe20000000f00 */
[----:B------:R-:W-:Y:S06]  /*2260*/  @!P0 BRA `(.L_x_56) ;  /* 0x0000000000408947 */ /* 0x000fec0003800000 */
[----:B------:R-:W-:-:S13]  /*2270*/  FSETP.GEU.FTZ.AND P0, PT, R15, RZ, PT ;  /* 0x000000ff0f00720b */ /* 0x000fda0003f1e000 */
[----:B------:R-:W-:Y:S01]  /*2280*/  @!P0 IMAD.MOV.U32 R16, RZ, RZ, 0x7fffffff ;  /* 0x7fffffffff108424 */ /* 0x000fe200078e00ff */
[----:B------:R-:W-:Y:S06]  /*2290*/  @!P0 BRA `(.L_x_56) ;  /* 0x0000000000348947 */ /* 0x000fec0003800000 */
[----:B------:R-:W-:-:S13]  /*22a0*/  FSETP.GTU.FTZ.AND P0, PT, |R15|, +INF , PT ;  /* 0x7f8000000f00780b */ /* 0x000fda0003f1c200 */
[----:B------:R-:W-:Y:S01]  /*22b0*/  @P0 FADD.FTZ R16, R15, 1 ;  /* 0x3f8000000f100421 */ /* 0x000fe20000010000 */
[----:B------:R-:W-:Y:S06]  /*22c0*/  @P0 BRA `(.L_x_56) ;  /* 0x0000000000280947 */ /* 0x000fec0003800000 */
[----:B------:R-:W-:-:S13]  /*22d0*/  FSETP.NEU.FTZ.AND P0, PT, |R15|, +INF , PT ;  /* 0x7f8000000f00780b */ /* 0x000fda0003f1d200 */
[----:B------:R-:W-:-:S04]  /*22e0*/  @P0 FFMA R17, R15, 1.84467440737095516160e+19, RZ ;  /* 0x5f8000000f110823 */ /* 0x000fc800000000ff */
[----:B------:R-:W0:Y:S02]  /*22f0*/  @P0 MUFU.RSQ R16, R17 ;  /* 0x0000001100100308 */ /* 0x000e240000001400 */
[----:B0-----:R-:W-:Y:S01]  /*2300*/  @P0 FMUL.FTZ R18, R17, R16 ;  /* 0x0000001011120220 */ /* 0x001fe20000410000 */
[----:B------:R-:W-:Y:S01]  /*2310*/  @P0 FMUL.FTZ R20, R16, 0.5 ;  /* 0x3f00000010140820 */ /* 0x000fe20000410000 */
[----:B------:R-:W-:Y:S02]  /*2320*/  @!P0 MOV R16, R15 ;  /* 0x0000000f00108202 */ /* 0x000fe40000000f00 */
[----:B------:R-:W-:-:S04]  /*2330*/  @P0 FADD.FTZ R19, -R18, -RZ ;  /* 0x800000ff12130221 */ /* 0x000fc80000010100 */
[----:B------:R-:W-:-:S04]  /*2340*/  @P0 FFMA R19, R18, R19, R17 ;  /* 0x0000001312130223 */ /* 0x000fc80000000011 */
[----:B------:R-:W-:-:S04]  /*2350*/  @P0 FFMA R19, R19, R20, R18 ;  /* 0x0000001413130223 */ /* 0x000fc80000000012 */
[----:B------:R-:W-:-:S07]  /*2360*/  @P0 FMUL.FTZ R16, R19, 2.3283064365386962891e-10 ;  /* 0x2f80000013100820 */ /* 0x000fce0000410000 */
.L_x_56:
[----:B------:R-:W-:Y:S01]  /*2370*/  IMAD.MOV.U32 R40, RZ, RZ, R16 ;  /* 0x000000ffff287224 */ /* 0x000fe200078e0010 */
[----:B------:R-:W-:Y:S01]  /*2380*/  MOV R16, R21 ;  /* 0x0000001500107202 */ /* 0x000fe20000000f00 */
[----:B------:R-:W-:-:S04]  /*2390*/  IMAD.MOV.U32 R17, RZ, RZ, 0x0 ;  /* 0x00000000ff117424 */ /* 0x000fc800078e00ff */
[----:B------:R-:W-:Y:S05]  /*23a0*/  RET.REL.NODEC R16 `(_ZN8physgrad32calculate_surface_tension_kernelEPK6float3PKfS4_PS0_iff) ;  /* 0xffffffdc10147950 */ /* 0x000fea0003c3ffff */
        .weak           $__internal_2_$__cuda_sm3x_div_rn_noftz_f32_slowpath
        .type           $__internal_2_$__cuda_sm3x_div_rn_noftz_f32_slowpath,@function
        .size           $__internal_2_$__cuda_sm3x_div_rn_noftz_f32_slowpath,(.L_x_330 - $__internal_2_$__cuda_sm3x_div_rn_noftz_f32_slowpath)
$__internal_2_$__cuda_sm3x_div_rn_noftz_f32_slowpath:
[----:B------:R-:W-:Y:S01]  /*23b0*/  SHF.R.U32.HI R17, RZ, 0x17, R15 ;  /* 0x00000017ff117819 */ /* 0x000fe2000001160f */
[----:B------:R-:W-:Y:S01]  /*23c0*/  BSSY.RECONVERGENT B1, `(.L_x_57) ;  /* 0x0000062000017945 */ /* 0x000fe20003800200 */
[----:B------:R-:W-:Y:S02]  /*23d0*/  SHF.R.U32.HI R22, RZ, 0x17, R16 ;  /* 0x00000017ff167819 */ /* 0x000fe40000011610 */
[----:B------:R-:W-:Y:S02]  /*23e0*/  LOP3.LUT R17, R17, 0xff, RZ, 0xc0, !PT ;  /* 0x000000ff11117812 */ /* 0x000fe400078ec0ff */
[----:B------:R-:W-:Y:S02]  /*23f0*/  LOP3.LUT R22, R22, 0xff, RZ, 0xc0, !PT ;  /* 0x000000ff16167812 */ /* 0x000fe400078ec0ff */
[----:B------:R-:W-:-:S03]  /*2400*/  IADD3 R21, PT, PT, R17, -0x1, RZ ;  /* 0xffffffff11157810 */ /* 0x000fc60007ffe0ff */
[----:B------:R-:W-:Y:S01]  /*2410*/  VIADD R20, R22, 0xffffffff ;  /* 0xffffffff16147836 */ /* 0x000fe20000000000 */
[----:B------:R-:W-:-:S04]  /*2420*/  ISETP.GT.U32.AND P0, PT, R21, 0xfd, PT ;  /* 0x000000fd1500780c */ /* 0x000fc80003f04070 */
[----:B------:R-:W-:-:S13]  /*2430*/  ISETP.GT.U32.OR P0, PT, R20, 0xfd, P0 ;  /* 0x000000fd1400780c */ /* 0x000fda0000704470 */
[----:B------:R-:W-:Y:S01]  /*2440*/  @!P0 MOV R19, RZ ;  /* 0x000000ff00138202 */ /* 0x000fe20000000f00 */
[----:B------:R-:W-:Y:S06]  /*2450*/  @!P0 BRA `(.L_x_58) ;  /* 0x00000000005c8947 */ /* 0x000fec0003800000 */
[----:B------:R-:W-:Y:S02]  /*2460*/  FSETP.GTU.FTZ.AND P0, PT, |R16|, +INF , PT ;  /* 0x7f8000001000780b */ /* 0x000fe40003f1c200 */
[----:B------:R-:W-:-:S04]  /*2470*/  FSETP.GTU.FTZ.AND P1, PT, |R15|, +INF , PT ;  /* 0x7f8000000f00780b */ /* 0x000fc80003f3c200 */
[----:B------:R-:W-:-:S13]  /*2480*/  PLOP3.LUT P0, PT, P0, P1, PT, 0xf8, 0x8f ;  /* 0x00000000008f781c */ /* 0x000fda0000703f70 */
[----:B------:R-:W-:Y:S05]  /*2490*/  @P0 BRA `(.L_x_59) ;  /* 0x00000004004c0947 */ /* 0x000fea0003800000 */
[----:B------:R-:W-:-:S13]  /*24a0*/  LOP3.LUT P0, RZ, R15, 0x7fffffff, R16, 0xc8, !PT ;  /* 0x7fffffff0fff7812 */ /* 0x000fda000780c810 */
[----:B------:R-:W-:Y:S05]  /*24b0*/  @!P0 BRA `(.L_x_60) ;  /* 0x00000004003c8947 */ /* 0x000fea0003800000 */
[C---:B------:R-:W-:Y:S02]  /*24c0*/  FSETP.NEU.FTZ.AND P1, PT, |R16|.reuse, +INF , PT ;  /* 0x7f8000001000780b */ /* 0x040fe40003f3d200 */
[----:B------:R-:W-:Y:S02]  /*24d0*/  FSETP.NEU.FTZ.AND P2, PT, |R15|, +INF , PT ;  /* 0x7f8000000f00780b */ /* 0x000fe40003f5d200 */
[----:B------:R-:W-:-:S11]  /*24e0*/  FSETP.NEU.FTZ.AND P0, PT, |R16|, +INF , PT ;  /* 0x7f8000001000780b */ /* 0x000fd60003f1d200 */
[----:B------:R-:W-:Y:S05]  /*24f0*/  @!P2 BRA !P1, `(.L_x_60) ;  /* 0x00000004002ca947 */ /* 0x000fea0004800000 */
[----:B------:R-:W-:-:S04]  /*2500*/  LOP3.LUT P1, RZ, R16, 0x7fffffff, RZ, 0xc0, !PT ;  /* 0x7fffffff10ff7812 */ /* 0x000fc8000782c0ff */
[----:B------:R-:W-:-:S13]  /*2510*/  PLOP3.LUT P1, PT, P2, P1, PT, 0x2f, 0xf2 ;  /* 0x0000000000f2781c */ /* 0x000fda0001722577 */
[----:B------:R-:W-:Y:S05]  /*2520*/  @P1 BRA `(.L_x_61) ;  /* 0x0000000400181947 */ /* 0x000fea0003800000 */
[----:B------:R-:W-:-:S04]  /*2530*/  LOP3.LUT P1, RZ, R15, 0x7fffffff, RZ, 0xc0, !PT ;  /* 0x7fffffff0fff7812 */ /* 0x000fc8000782c0ff */
[----:B------:R-:W-:-:S13]  /*2540*/  PLOP3.LUT P0, PT, P0, P1, PT, 0x2f, 0xf2 ;  /* 0x0000000000f2781c */ /* 0x000fda0000702577 */
[----:B------:R-:W-:Y:S05]  /*2550*/  @P0 BRA `(.L_x_62) ;  /* 0x0000000400000947 */ /* 0x000fea0003800000 */
[----:B------:R-:W-:Y:S02]  /*2560*/  ISETP.GE.AND P0, PT, R20, RZ, PT ;  /* 0x000000ff1400720c */ /* 0x000fe40003f06270 */
[----:B------:R-:W-:-:S11]  /*2570*/  ISETP.GE.AND P1, PT, R21, RZ, PT ;  /* 0x000000ff1500720c */ /* 0x000fd60003f26270 */
[----:B------:R-:W-:Y:S01]  /*2580*/  @P0 IMAD.MOV.U32 R19, RZ, RZ, RZ ;  /* 0x000000ffff130224 */ /* 0x000fe200078e00ff */
[----:B------:R-:W-:Y:S01]  /*2590*/  @!P0 MOV R19, 0xffffffc0 ;  /* 0xffffffc000138802 */ /* 0x000fe20000000f00 */
[----:B------:R-:W-:Y:S01]  /*25a0*/  @!P0 FFMA R16, R16, 1.84467440737095516160e+19, RZ ;  /* 0x5f80000010108823 */ /* 0x000fe200000000ff */
[----:B------:R-:W-:-:S03]  /*25b0*/  @!P1 FFMA R15, R15, 1.84467440737095516160e+19, RZ ;  /* 0x5f8000000f0f9823 */ /* 0x000fc600000000ff */
[----:B------:R-:W-:-:S07]  /*25c0*/  @!P1 VIADD R19, R19, 0x40 ;  /* 0x0000004013139836 */ /* 0x000fce0000000000 */
.L_x_58:
[----:B------:R-:W-:Y:S01]  /*25d0*/  LEA R20, R17, 0xc0800000, 0x17 ;  /* 0xc080000011147811 */ /* 0x000fe200078eb8ff */
[----:B------:R-:W-:Y:S01]  /*25e0*/  VIADD R22, R22, 0xffffff81 ;  /* 0xffffff8116167836 */ /* 0x000fe20000000000 */
[----:B------:R-:W-:Y:S02]  /*25f0*/  BSSY.RECONVERGENT B2, `(.L_x_63) ;  /* 0x0000035000027945 */ /* 0x000fe40003800200 */
[----:B------:R-:W-:Y:S01]  /*2600*/  IADD3 R23, PT, PT, -R20, R15, RZ ;  /* 0x0000000f14177210 */ /* 0x000fe20007ffe1ff */
[C---:B------:R-:W-:Y:S01]  /*2610*/  IMAD R15, R22.reuse, -0x800000, R16 ;  /* 0xff800000160f7824 */ /* 0x040fe200078e0210 */
[----:B------:R-:W-:Y:S02]  /*2620*/  IADD3 R22, PT, PT, R22, 0x7f, -R17 ;  /* 0x0000007f16167810 */ /* 0x000fe40007ffe811 */
[----:B------:R-:W0:Y:S01]  /*2630*/  MUFU.RCP R21, R23 ;  /* 0x0000001700157308 */ /* 0x000e220000001000 */
[----:B------:R-:W-:Y:S01]  /*2640*/  FADD.FTZ R20, -R23, -RZ ;  /* 0x800000ff17147221 */ /* 0x000fe20000010100 */
[----:B------:R-:W-:-:S03]  /*2650*/  IADD3 R22, PT, PT, R22, R19, RZ ;  /* 0x0000001316167210 */ /* 0x000fc60007ffe0ff */
[----:B0-----:R-:W-:-:S04]  /*2660*/  FFMA R30, R21, R20, 1 ;  /* 0x3f800000151e7423 */ /* 0x001fc80000000014 */
[----:B------:R-:W-:-:S04]  /*2670*/  FFMA R30, R21, R30, R21 ;  /* 0x0000001e151e7223 */ /* 0x000fc80000000015 */
[----:B------:R-:W-:-:S04]  /*2680*/  FFMA R21, R15, R30, RZ ;  /* 0x0000001e0f157223 */ /* 0x000fc800000000ff */
[----:B------:R-:W-:-:S04]  /*2690*/  FFMA R16, R20, R21, R15 ;  /* 0x0000001514107223 */ /* 0x000fc8000000000f */
[----:B------:R-:W-:-:S04]  /*26a0*/  FFMA R21, R30, R16, R21 ;  /* 0x000000101e157223 */ /* 0x000fc80000000015 */
[----:B------:R-:W-:-:S04]  /*26b0*/  FFMA R20, R20, R21, R15 ;  /* 0x0000001514147223 */ /* 0x000fc8000000000f */
[----:B------:R-:W-:-:S05]  /*26c0*/  FFMA R15, R30, R20, R21 ;  /* 0x000000141e0f7223 */ /* 0x000fca0000000015 */
[----:B------:R-:W-:-:S04]  /*26d0*/  SHF.R.U32.HI R16, RZ, 0x17, R15 ;  /* 0x00000017ff107819 */ /* 0x000fc8000001160f */
[----:B------:R-:W-:-:S05]  /*26e0*/  LOP3.LUT R17, R16, 0xff, RZ, 0xc0, !PT ;  /* 0x000000ff10117812 */ /* 0x000fca00078ec0ff */
[----:B------:R-:W-:-:S05]  /*26f0*/  IMAD.IADD R16, R17, 0x1, R22 ;  /* 0x0000000111107824 */ /* 0x000fca00078e0216 */
[----:B------:R-:W-:-:S04]  /*2700*/  IADD3 R17, PT, PT, R16, -0x1, RZ ;  /* 0xffffffff10117810 */ /* 0x000fc80007ffe0ff */
[----:B------:R-:W-:-:S13]  /*2710*/  ISETP.GE.U32.AND P0, PT, R17, 0xfe, PT ;  /* 0x000000fe1100780c */ /* 0x000fda0003f06070 */
[----:B------:R-:W-:Y:S05]  /*2720*/  @!P0 BRA `(.L_x_64) ;  /* 0x0000000000808947 */ /* 0x000fea0003800000 */
[----:B------:R-:W-:-:S13]  /*2730*/  ISETP.GT.AND P0, PT, R16, 0xfe, PT ;  /* 0x000000fe1000780c */ /* 0x000fda0003f04270 */
[----:B------:R-:W-:Y:S05]  /*2740*/  @P0 BRA `(.L_x_65) ;  /* 0x00000000006c0947 */ /* 0x000fea0003800000 */
[----:B------:R-:W-:-:S13]  /*2750*/  ISETP.GE.AND P0, PT, R16, 0x1, PT ;  /* 0x000000011000780c */ /* 0x000fda0003f06270 */
[----:B------:R-:W-:Y:S05]  /*2760*/  @P0 BRA `(.L_x_66) ;  /* 0x0000000000740947 */ /* 0x000fea0003800000 */
[----:B------:R-:W-:Y:S02]  /*2770*/  ISETP.GE.AND P0, PT, R16, -0x18, PT ;  /* 0xffffffe81000780c */ /* 0x000fe40003f06270 */
[----:B------:R-:W-:-:S11]  /*2780*/  LOP3.LUT R15, R15, 0x80000000, RZ, 0xc0, !PT ;  /* 0x800000000f0f7812 */ /* 0x000fd600078ec0ff */
[----:B------:R-:W-:Y:S05]  /*2790*/  @!P0 BRA `(.L_x_66) ;  /* 0x0000000000688947 */ /* 0x000fea0003800000 */
[CCC-:B------:R-:W-:Y:S01]  /*27a0*/  FFMA.RZ R19, R30.reuse, R20.reuse, R21.reuse ;  /* 0x000000141e137223 */ /* 0x1c0fe2000000c015 */
[CCC-:B------:R-:W-:Y:S01]  /*27b0*/  FFMA.RP R17, R30.reuse, R20.reuse, R21.reuse ;  /* 0x000000141e117223 */ /* 0x1c0fe20000008015 */
[----:B------:R-:W-:Y:S01]  /*27c0*/  FFMA.RM R20, R30, R20, R21 ;  /* 0x000000141e147223 */ /* 0x000fe20000004015 */
[C---:B------:R-:W-:Y:S01]  /*27d0*/  VIADD R21, R16.reuse, 0x20 ;  /* 0x0000002010157836 */ /* 0x040fe20000000000 */
[C---:B------:R-:W-:Y:S02]  /*27e0*/  ISETP.NE.AND P2, PT, R16.reuse, RZ, PT ;  /* 0x000000ff1000720c */ /* 0x040fe40003f45270 */
[----:B------:R-:W-:Y:S02]  /*27f0*/  LOP3.LUT R19, R19, 0x7fffff, RZ, 0xc0, !PT ;  /* 0x007fffff13137812 */ /* 0x000fe400078ec0ff */
[----:B------:R-:W-:Y:S02]  /*2800*/  ISETP.NE.AND P1, PT, R16, RZ, PT ;  /* 0x000000ff1000720c */ /* 0x000fe40003f25270 */
[----:B------:R-:W-:-:S02]  /*2810*/  LOP3.LUT R22, R19, 0x800000, RZ, 0xfc, !PT ;  /* 0x0080000013167812 */ /* 0x000fc400078efcff */
[----:B------:R-:W-:Y:S02]  /*2820*/  IADD3 R16, PT, PT, -R16, RZ, RZ ;  /* 0x000000ff10107210 */ /* 0x000fe40007ffe1ff */
[----:B------:R-:W-:Y:S02]  /*2830*/  SHF.L.U32 R21, R22, R21, RZ ;  /* 0x0000001516157219 */ /* 0x000fe400000006ff */
[----:B------:R-:W-:Y:S02]  /*2840*/  FSETP.NEU.FTZ.AND P0, PT, R17, R20, PT ;  /* 0x000000141100720b */ /* 0x000fe40003f1d000 */
[----:B------:R-:W-:Y:S02]  /*2850*/  SEL R17, R16, RZ, P2 ;  /* 0x000000ff10117207 */ /* 0x000fe40001000000 */
[----:B------:R-:W-:Y:S02]  /*2860*/  ISETP.NE.AND P1, PT, R21, RZ, P1 ;  /* 0x000000ff1500720c */ /* 0x000fe40000f25270 */
[----:B------:R-:W-:-:S02]  /*2870*/  SHF.R.U32.HI R17, RZ, R17, R22 ;  /* 0x00000011ff117219 */ /* 0x000fc40000011616 */
[----:B------:R-:W-:Y:S02]  /*2880*/  PLOP3.LUT P0, PT, P0, P1, PT, 0xf8, 0x8f ;  /* 0x00000000008f781c */ /* 0x000fe40000703f70 */
[----:B------:R-:W-:Y:S02]  /*2890*/  SHF.R.U32.HI R16, RZ, 0x1, R17 ;  /* 0x00000001ff107819 */ /* 0x000fe40000011611 */
[----:B------:R-:W-:-:S04]  /*28a0*/  SEL R19, RZ, 0x1, !P0 ;  /* 0x00000001ff137807 */ /* 0x000fc80004000000 */
[----:B------:R-:W-:-:S04]  /*28b0*/  LOP3.LUT R20, R19, 0x1, R16, 0xf8, !PT ;  /* 0x0000000113147812 */ /* 0x000fc800078ef810 */
[----:B------:R-:W-:-:S05]  /*28c0*/  LOP3.LUT R17, R20, R17, RZ, 0xc0, !PT ;  /* 0x0000001114117212 */ /* 0x000fca00078ec0ff */
[----:B------:R-:W-:-:S05]  /*28d0*/  IMAD.IADD R16, R16, 0x1, R17 ;  /* 0x0000000110107824 */ /* 0x000fca00078e0211 */
[----:B------:R-:W-:Y:S01]  /*28e0*/  LOP3.LUT R15, R16, R15, RZ, 0xfc, !PT ;  /* 0x0000000f100f7212 */ /* 0x000fe200078efcff */
[----:B------:R-:W-:Y:S06]  /*28f0*/  BRA `(.L_x_66) ;  /* 0x0000000000107947 */ /* 0x000fec0003800000 */
.L_x_65:
[----:B------:R-:W-:-:S04]  /*2900*/  LOP3.LUT R15, R15, 0x80000000, RZ, 0xc0, !PT ;  /* 0x800000000f0f7812 */ /* 0x000fc800078ec0ff */
[----:B------:R-:W-:Y:S01]  /*2910*/  LOP3.LUT R15, R15, 0x7f800000, RZ, 0xfc, !PT ;  /* 0x7f8000000f0f7812 */ /* 0x000fe200078efcff */
[----:B------:R-:W-:Y:S06]  /*2920*/  BRA `(.L_x_66) ;  /* 0x0000000000047947 */ /* 0x000fec0003800000 */
.L_x_64:
[----:B------:R-:W-:-:S07]  /*2930*/  LEA R15, R22, R15, 0x17 ;  /* 0x0000000f160f7211 */ /* 0x000fce00078eb8ff */
.L_x_66:
[----:B------:R-:W-:Y:S05]  /*2940*/  BSYNC.RECONVERGENT B2 ;  /* 0x0000000000027941 */ /* 0x000fea0003800200 */
.L_x_63:
[----:B------:R-:W-:Y:S05]  /*2950*/  BRA `(.L_x_67) ;  /* 0x0000000000207947 */ /* 0x000fea0003800000 */
.L_x_62:
[----:B------:R-:W-:-:S04]  /*2960*/  LOP3.LUT R15, R15, 0x80000000, R16, 0x48, !PT ;  /* 0x800000000f0f7812 */ /* 0x000fc800078e4810 */
[----:B------:R-:W-:Y:S01]  /*2970*/  LOP3.LUT R15, R15, 0x7f800000, RZ, 0xfc, !PT ;  /* 0x7f8000000f0f7812 */ /* 0x000fe200078efcff */
[----:B------:R-:W-:Y:S06]  /*2980*/  BRA `(.L_x_67) ;  /* 0x0000000000147947 */ /* 0x000fec0003800000 */
.L_x_61:
[----:B------:R-:W-:Y:S01]  /*2990*/  LOP3.LUT R15, R15, 0x80000000, R16, 0x48, !PT ;  /* 0x800000000f0f7812 */ /* 0x000fe200078e4810 */
[----:B------:R-:W-:Y:S06]  /*29a0*/  BRA `(.L_x_67) ;  /* 0x00000000000c7947 */ /* 0x000fec0003800000 */
.L_x_60:
[----:B------:R-:W0:Y:S01]  /*29b0*/  MUFU.RSQ R15, -QNAN ;  /* 0xffc00000000f7908 */ /* 0x000e220000001400 */
[----:B------:R-:W-:Y:S05]  /*29c0*/  BRA `(.L_x_67) ;  /* 0x0000000000047947 */ /* 0x000fea0003800000 */
.L_x_59:
[----:B------:R-:W-:-:S07]  /*29d0*/  FADD.FTZ R15, R16, R15 ;  /* 0x0000000f100f7221 */ /* 0x000fce0000010000 */
.L_x_67:
[----:B------:R-:W-:Y:S05]  /*29e0*/  BSYNC.RECONVERGENT B1 ;  /* 0x0000000000017941 */ /* 0x000fea0003800200 */
.L_x_57:
[----:B------:R-:W-:Y:S02]  /*29f0*/  HFMA2 R19, -RZ, RZ, 0, 0 ;  /* 0x00000000ff137431 */ /* 0x000fe400000001ff */
[----:B0-----:R-:W-:Y:S02]  /*2a00*/  IMAD.MOV.U32 R41, RZ, RZ, R15 ;  /* 0x000000ffff297224 */ /* 0x001fe400078e000f */
[----:B------:R-:W-:Y:S05]  /*2a10*/  RET.REL.NODEC R18 `(_ZN8physgrad32calculate_surface_tension_kernelEPK6float3PKfS4_PS0_iff) ;  /* 0xffffffd412787950 */ /* 0x000fea0003c3ffff */
.L_x_68:
        /* <DEDUP_REMOVED lines=14> */
.L_x_330:


//--------------------- .text._ZN8physgrad33calculate_viscosity_forces_kernelEPK6float3S2_PKfS4_PS0_iff --------------------------
	.section	.text._ZN8physgrad33calculate_viscosity_forces_kernelEPK6float3S2_PKfS4_PS0_iff,"ax",@progbits
	.align	128
        .global         _ZN8physgrad33calculate_viscosity_forces_kernelEPK6float3S2_PKfS4_PS0_iff
        .type           _ZN8physgrad33calculate_viscosity_forces_kernelEPK6float3S2_PKfS4_PS0_iff,@function
        .size           _ZN8physgrad33calculate_viscosity_forces_kernelEPK6float3S2_PKfS4_PS0_iff,(.L_x_333 - _ZN8physgrad33calculate_viscosity_forces_kernelEPK6float3S2_PKfS4_PS0_iff)
        .other          _ZN8physgrad33calculate_viscosity_forces_kernelEPK6float3S2_PKfS4_PS0_iff,@"STO_CUDA_ENTRY STV_DEFAULT"
_ZN8physgrad33calculate_viscosity_forces_kernelEPK6float3S2_PKfS4_PS0_iff:
.text._ZN8physgrad33calculate_viscosity_forces_kernelEPK6float3S2_PKfS4_PS0_iff:
        /* <DEDUP_REMOVED lines=12> */
[----:B------:R-:W4:Y:S01]  /*00c0*/  LDCU UR24, c[0x0][0x3b0] ;  /* 0x00007600ff1877ac */ /* 0x000f220008000800 */
[----:B0-----:R-:W-:-:S05]  /*00d0*/  IMAD.WIDE R2, R24, 0xc, R2 ;  /* 0x0000000c18027825 */ /* 0x001fca00078e0202 */
[----:B-1----:R0:W5:Y:S01]  /*00e0*/  LDG.E.CONSTANT R15, desc[UR20][R2.64] ;  /* 0x00000014020f7981 */ /* 0x002162000c1e9900 */
[----:B---3--:R-:W-:-:S03]  /*00f0*/  IMAD.WIDE R4, R24, 0xc, R4 ;  /* 0x0000000c18047825 */ /* 0x008fc600078e0204 */
[----:B------:R0:W5:Y:S04]  /*0100*/  LDG.E.CONSTANT R14, desc[UR20][R2.64+0x4] ;  /* 0x00000414020e7981 */ /* 0x000168000c1e9900 */
[----:B------:R0:W5:Y:S04]  /*0110*/  LDG.E.CONSTANT R13, desc[UR20][R2.64+0x8] ;  /* 0x00000814020d7981 */ /* 0x000168000c1e9900 */
[----:B------:R0:W5:Y:S04]  /*0120*/  LDG.E.CONSTANT R12, desc[UR20][R4.64] ;  /* 0x00000014040c7981 */ /* 0x000168000c1e9900 */
[----:B------:R0:W5:Y:S04]  /*0130*/  LDG.E.CONSTANT R11, desc[UR20][R4.64+0x4] ;  /* 0x00000414040b7981 */ /* 0x000168000c1e9900 */
[----:B------:R0:W5:Y:S01]  /*0140*/  LDG.E.CONSTANT R10, desc[UR20][R4.64+0x8] ;  /* 0x00000814040a7981 */ /* 0x000162000c1e9900 */
[----:B------:R-:W-:Y:S01]  /*0150*/  ISETP.GE.AND P0, PT, R24, 0x1, PT ;  /* 0x000000011800780c */ /* 0x000fe20003f06270 */
[----:B------:R-:W-:Y:S01]  /*0160*/  UMOV UR4, URZ ;  /* 0x000000ff00047c82 */ /* 0x000fe20008000000 */
[----:B------:R-:W-:Y:S01]  /*0170*/  UMOV UR22, 0x40468000 ;  /* 0x4046800000167882 */ /* 0x000fe20000000000 */
[----:B------:R-:W-:Y:S01]  /*0180*/  BSSY.RECONVERGENT B2, `(.L_x_69) ;  /* 0x000019e000027945 */ /* 0x000fe20003800200 */
[----:B------:R-:W-:-:S02]  /*0190*/  CS2R R8, SRZ ;  /* 0x0000000000087805 */ /* 0x000fc4000001ff00 */
[----:B------:R-:W-:-:S07]  /*01a0*/  CS2R R6, SRZ ;  /* 0x0000000000067805 */ /* 0x000fce000001ff00 */
[----:B0-2-4-:R-:W-:Y:S05]  /*01b0*/  @!P0 BRA `(.L_x_70) ;  /* 0x0000001800688947 */ /* 0x015fea0003800000 */
[----:B------:R-:W0:Y:S01]  /*01c0*/  LDC R3, c[0x0][0x3ac] ;  /* 0x0000eb00ff037b82 */ /* 0x000e220000000800 */
[----:B------:R-:W-:Y:S01]  /*01d0*/  UMOV UR6, 0x54442d18 ;  /* 0x54442d1800067882 */ /* 0x000fe20000000000 */
[----:B------:R-:W-:Y:S01]  /*01e0*/  UMOV UR7, 0x400921fb ;  /* 0x400921fb00077882 */ /* 0x000fe20000000000 */
[----:B------:R-:W-:Y:S01]  /*01f0*/  MOV R2, 0x1 ;  /* 0x0000000100027802 */ /* 0x000fe20000000f00 */
[----:B0-----:R-:W-:-:S04]  /*0200*/  FMUL R0, R3, R3 ;  /* 0x0000000303007220 */ /* 0x001fc80000400000 */
[----:B------:R-:W-:-:S04]  /*0210*/  FMUL R0, R0, R3 ;  /* 0x0000000300007220 */ /* 0x000fc80000400000 */
[----:B------:R-:W-:-:S04]  /*0220*/  FMUL R0, R0, R3 ;  /* 0x0000000300007220 */ /* 0x000fc80000400000 */
[----:B------:R-:W-:-:S04]  /*0230*/  FMUL R0, R0, R3 ;  /* 0x0000000300007220 */ /* 0x000fc80000400000 */
[----:B------:R-:W-:-:S04]  /*0240*/  FMUL R0, R0, R3 ;  /* 0x0000000300007220 */ /* 0x000fc80000400000 */
[----:B------:R-:W0:Y:S02]  /*0250*/  F2F.F64.F32 R4, R0 ;  /* 0x0000000000047310 */ /* 0x000e240000201800 */
[----:B0-----:R-:W-:-:S06]  /*0260*/  DMUL R4, R4, UR6 ;  /* 0x0000000604047c28 */ /* 0x001fcc0008000000 */
[----:B------:R-:W0:Y:S02]  /*0270*/  MUFU.RCP64H R3, R5 ;  /* 0x0000000500037308 */ /* 0x000e240000001800 */
        /* <DEDUP_REMOVED lines=11> */
[----:B------:R-:W-:Y:S02]  /*0330*/  MOV R16, R4 ;  /* 0x0000000400107202 */ /* 0x000fe40000000f00 */
[----:B------:R-:W-:Y:S02]  /*0340*/  MOV R17, R5 ;  /* 0x0000000500117202 */ /* 0x000fe40000000f00 */
[----:B------:R-:W-:-:S07]  /*0350*/  MOV R34, 0x370 ;  /* 0x0000037000227802 */ /* 0x000fce0000000f00 */
[----:B-----5:R-:W-:Y:S05]  /*0360*/  CALL.REL.NOINC `($__internal_3_$__cuda_sm20_div_rn_f64_full) ;  /* 0x0000003800287944 */ /* 0x020fea0003c00000 */
[----:B------:R-:W-:Y:S02]  /*0370*/  MOV R2, R18 ;  /* 0x0000001200027202 */ /* 0x000fe40000000f00 */
[----:B------:R-:W-:-:S07]  /*0380*/  MOV R3, R19 ;  /* 0x0000001300037202 */ /* 0x000fce0000000f00 */
.L_x_71:
[----:B------:R-:W0:Y:S01]  /*0390*/  LDCU UR5, c[0x0][0x3a8] ;  /* 0x00007500ff0577ac */ /* 0x000e220008000800 */
[----:B------:R-:W-:Y:S01]  /*03a0*/  BSSY.RECONVERGENT B1, `(.L_x_72) ;  /* 0x000011f000017945 */ /* 0x000fe20003800200 */
[----:B------:R-:W-:Y:S01]  /*03b0*/  CS2R R6, SRZ ;  /* 0x0000000000067805 */ /* 0x000fe2000001ff00 */
[----:B------:R-:W-:Y:S01]  /*03c0*/  IMAD.MOV.U32 R17, RZ, RZ, RZ ;  /* 0x000000ffff117224 */ /* 0x000fe200078e00ff */
[----:B------:R-:W-:Y:S02]  /*03d0*/  MOV R9, RZ ;  /* 0x000000ff00097202 */ /* 0x000fe40000000f00 */
[----:B0-----:R-:W-:-:S04]  /*03e0*/  VIMNMX R8, PT, PT, R24, UR5, PT ;  /* 0x0000000518087c48 */ /* 0x001fc8000bfe0100 */
[C---:B------:R-:W-:Y:S02]  /*03f0*/  ISETP.GE.AND P0, PT, R8.reuse, 0x4, PT ;  /* 0x000000040800780c */ /* 0x040fe40003f06270 */
[----:B------:R-:W-:-:S11]  /*0400*/  VIMNMX R8, PT, PT, R8, 0x1, !PT ;  /* 0x0000000108087848 */ /* 0x000fd60007fe0100 */
[----:B------:R-:W-:Y:S05]  /*0410*/  @!P0 BRA `(.L_x_73) ;  /* 0x00000010005c8947 */ /* 0x000fea0003800000 */
[----:B------:R-:W0:Y:S01]  /*0420*/  LDCU.128 UR12, c[0x0][0x380] ;  /* 0x00007000ff0c77ac */ /* 0x000e220008000c00 */
[----:B------:R-:W-:Y:S01]  /*0430*/  LOP3.LUT R5, R8, 0x7ffffffc, RZ, 0xc0, !PT ;  /* 0x7ffffffc08057812 */ /* 0x000fe200078ec0ff */
[----:B------:R-:W-:Y:S01]  /*0440*/  HFMA2 R6, -RZ, RZ, 0, 0 ;  /* 0x00000000ff067431 */ /* 0x000fe200000001ff */
[----:B------:R-:W-:Y:S01]  /*0450*/  BSSY.RECONVERGENT B0, `(.L_x_74) ;  /* 0x0000112000007945 */ /* 0x000fe20003800200 */
[----:B------:R-:W1:Y:S01]  /*0460*/  LDCU.128 UR16, c[0x0][0x390] ;  /* 0x00007200ff1077ac */ /* 0x000e620008000c00 */
[----:B------:R-:W-:Y:S01]  /*0470*/  IADD3 R5, PT, PT, -R5, RZ, RZ ;  /* 0x000000ff05057210 */ /* 0x000fe20007ffe1ff */
[----:B0-----:R-:W-:Y:S02]  /*0480*/  UIADD3 UR11, UP0, UPT, UR12, 0x18, URZ ;  /* 0x000000180c0b7890 */ /* 0x001fe4000ff1e0ff */
[----:B------:R-:W-:Y:S02]  /*0490*/  UIADD3 UR9, UP1, UPT, UR14, 0x18, URZ ;  /* 0x000000180e097890 */ /* 0x000fe4000ff3e0ff */
[----:B-1----:R-:W-:-:S02]  /*04a0*/  UIADD3 UR7, UP2, UPT, UR16, 0x8, URZ ;  /* 0x0000000810077890 */ /* 0x002fc4000ff5e0ff */
[----:B------:R-:W-:Y:S01]  /*04b0*/  UIADD3 UR5, UP3, UPT, UR18, 0x8, URZ ;  /* 0x0000000812057890 */ /* 0x000fe2000ff7e0ff */
[----:B------:R-:W-:Y:S01]  /*04c0*/  MOV R16, UR11 ;  /* 0x0000000b00107c02 */ /* 0x000fe20008000f00 */
[----:B------:R-:W-:Y:S01]  /*04d0*/  UIADD3.X UR12, UPT, UPT, URZ, UR13, URZ, UP0, !UPT ;  /* 0x0000000dff0c7290 */ /* 0x000fe200087fe4ff */
[----:B------:R-:W-:Y:S01]  /*04e0*/  IMAD.U32 R18, RZ, RZ, UR9 ;  /* 0x00000009ff127e24 */ /* 0x000fe2000f8e00ff */
[----:B------:R-:W-:Y:S01]  /*04f0*/  UIADD3.X UR10, UPT, UPT, URZ, UR15, URZ, UP1, !UPT ;  /* 0x0000000fff0a7290 */ /* 0x000fe20008ffe4ff */
[----:B------:R-:W-:Y:S01]  /*0500*/  MOV R20, UR7 ;  /* 0x0000000700147c02 */ /* 0x000fe20008000f00 */
[----:B------:R-:W-:Y:S01]  /*0510*/  UIADD3.X UR8, UPT, UPT, URZ, UR17, URZ, UP2, !UPT ;  /* 0x00000011ff087290 */ /* 0x000fe200097fe4ff */
[----:B------:R-:W-:Y:S01]  /*0520*/  MOV R22, UR5 ;  /* 0x0000000500167c02 */ /* 0x000fe20008000f00 */
[----:B------:R-:W-:Y:S01]  /*0530*/  UIADD3.X UR6, UPT, UPT, URZ, UR19, URZ, UP3, !UPT ;  /* 0x00000013ff067290 */ /* 0x000fe20009ffe4ff */
[----:B------:R-:W-:Y:S02]  /*0540*/  MOV R17, UR12 ;  /* 0x0000000c00117c02 */ /* 0x000fe40008000f00 */
[----:B------:R-:W-:Y:S01]  /*0550*/  MOV R19, UR10 ;  /* 0x0000000a00137c02 */ /* 0x000fe20008000f00 */
[----:B------:R-:W-:-:S02]  /*0560*/  IMAD.U32 R21, RZ, RZ, UR8 ;  /* 0x00000008ff157e24 */ /* 0x000fc4000f8e00ff */
[----:B------:R-:W-:-:S07]  /*0570*/  MOV R23, UR6 ;  /* 0x0000000600177c02 */ /* 0x000fce0008000f00 */
.L_x_103:
        /* <DEDUP_REMOVED lines=14> */
[----:B------:R-:W-:Y:S02]  /*0660*/  MOV R4, R26 ;  /* 0x0000001a00047202 */ /* 0x000fe40000000f00 */
[----:B------:R-:W-:-:S07]  /*0670*/  MOV R0, 0x690 ;  /* 0x0000069000007802 */ /* 0x000fce0000000f00 */
[----:B------:R-:W-:Y:S05]  /*0680*/  CALL.REL.NOINC `($__internal_4_$__cuda_sm20_sqrt_rn_f32_slowpath) ;  /* 0x0000003800d47944 */ /* 0x000fea0003c00000 */
[----:B------:R-:W-:Y:S01]  /*0690*/  MOV R29, R28 ;  /* 0x0000001c001d7202 */ /* 0x000fe20000000f00 */
[----:B------:R-:W-:Y:S06]  /*06a0*/  BRA `(.L_x_77) ;  /* 0x0000000000107947 */ /* 0x000fec0003800000 */
.L_x_76:
[----:B------:R-:W-:Y:S01]  /*06b0*/  FMUL.FTZ R29, R26, R25 ;  /* 0x000000191a1d7220 */ /* 0x000fe20000410000 */
[----:B------:R-:W-:-:S03]  /*06c0*/  FMUL.FTZ R4, R25, 0.5 ;  /* 0x3f00000019047820 */ /* 0x000fc60000410000 */
[----:B------:R-:W-:-:S04]  /*06d0*/  FFMA R0, -R29, R29, R26 ;  /* 0x0000001d1d007223 */ /* 0x000fc8000000011a */
[----:B------:R-:W-:-:S07]  /*06e0*/  FFMA R29, R0, R4, R29 ;  /* 0x00000004001d7223 */ /* 0x000fce000000001d */
.L_x_77:
[----:B------:R-:W-:Y:S05]  /*06f0*/  BSYNC.RECONVERGENT B3 ;  /* 0x0000000000037941 */ /* 0x000fea0003800200 */
.L_x_75:
[----:B------:R-:W0:Y:S01]  /*0700*/  LDC R30, c[0x0][0x3ac] ;  /* 0x0000eb00ff1e7b82 */ /* 0x000e220000000800 */
[----:B------:R-:W-:Y:S01]  /*0710*/  BSSY.RECONVERGENT B5, `(.L_x_78) ;  /* 0x0000023000057945 */ /* 0x000fe20003800200 */
[----:B0-----:R-:W-:-:S13]  /*0720*/  FSETP.GEU.AND P0, PT, R29, R30, PT ;  /* 0x0000001e1d00720b */ /* 0x001fda0003f0e000 */
[----:B------:R-:W-:Y:S05]  /*0730*/  @P0 BRA `(.L_x_79) ;  /* 0x0000000000800947 */ /* 0x000fea0003800000 */
[----:B------:R-:W2:Y:S04]  /*0740*/  LDG.E.CONSTANT R0, desc[UR20][R20.64+-0x8] ;  /* 0xfffff81414007981 */ /* 0x000ea8000c1e9900 */
[----:B------:R-:W3:Y:S04]  /*0750*/  LDG.E.CONSTANT R4, desc[UR20][R22.64+-0x8] ;  /* 0xfffff81416047981 */ /* 0x000ee8000c1e9900 */
[----:B------:R-:W4:Y:S04]  /*0760*/  LDG.E.CONSTANT R31, desc[UR20][R18.64+-0x18] ;  /* 0xffffe814121f7981 */ /* 0x000f28000c1e9900 */
[----:B------:R-:W5:Y:S04]  /*0770*/  LDG.E.CONSTANT R28, desc[UR20][R18.64+-0x14] ;  /* 0xffffec14121c7981 */ /* 0x000f68000c1e9900 */
[----:B------:R-:W4:Y:S01]  /*0780*/  LDG.E.CONSTANT R25, desc[UR20][R18.64+-0x10] ;  /* 0xfffff01412197981 */ /* 0x000f22000c1e9900 */
[C---:B------:R-:W-:Y:S01]  /*0790*/  FADD R32, -R29.reuse, R30 ;  /* 0x0000001e1d207221 */ /* 0x040fe20000000100 */
[----:B------:R-:W-:Y:S01]  /*07a0*/  FSETP.GE.AND P1, PT, R29, R30, PT ;  /* 0x0000001e1d00720b */ /* 0x000fe20003f26000 */
[----:B------:R-:W-:Y:S02]  /*07b0*/  BSSY.RECONVERGENT B6, `(.L_x_80) ;  /* 0x0000014000067945 */ /* 0x000fe40003800200 */
[----:B------:R-:W0:Y:S02]  /*07c0*/  F2F.F64.F32 R26, R32 ;  /* 0x00000020001a7310 */ /* 0x000e240000201800 */
[----:B0-----:R-:W-:-:S10]  /*07d0*/  DMUL R26, R26, R2 ;  /* 0x000000021a1a7228 */ /* 0x001fd40000000000 */
[----:B------:R-:W0:Y:S08]  /*07e0*/  F2F.F32.F64 R26, R26 ;  /* 0x0000001a001a7310 */ /* 0x000e300000301000 */
[----:B--2---:R-:W1:Y:S01]  /*07f0*/  MUFU.RCP R33, R0 ;  /* 0x0000000000217308 */ /* 0x004e620000001000 */
[----:B---3--:R-:W-:-:S07]  /*0800*/  FMUL R4, R4, UR23 ;  /* 0x0000001704047c20 */ /* 0x008fce0008400000 */
[----:B------:R-:W2:Y:S01]  /*0810*/  FCHK P0, R4, R0 ;  /* 0x0000000004007302 */ /* 0x000ea20000000000 */
[----:B----4-:R-:W-:Y:S01]  /*0820*/  FADD R32, -R10, R25 ;  /* 0x000000190a207221 */ /* 0x010fe20000000100 */
[----:B-1----:R-:W-:-:S04]  /*0830*/  FFMA R34, -R0, R33, 1 ;  /* 0x3f80000000227423 */ /* 0x002fc80000000121 */
[----:B------:R-:W-:-:S04]  /*0840*/  FFMA R33, R33, R34, R33 ;  /* 0x0000002221217223 */ /* 0x000fc80000000021 */
[----:B------:R-:W-:-:S04]  /*0850*/  FFMA R34, R4, R33, RZ ;  /* 0x0000002104227223 */ /* 0x000fc800000000ff */
[----:B------:R-:W-:-:S04]  /*0860*/  FFMA R29, -R0, R34, R4 ;  /* 0x00000022001d7223 */ /* 0x000fc80000000104 */
[----:B------:R-:W-:Y:S01]  /*0870*/  FFMA R30, R33, R29, R34 ;  /* 0x0000001d211e7223 */ /* 0x000fe20000000022 */
[----:B------:R-:W-:Y:S01]  /*0880*/  FADD R34, -R12, R31 ;  /* 0x0000001f0c227221 */ /* 0x000fe20000000100 */
[----:B-----5:R-:W-:Y:S01]  /*0890*/  FADD R33, -R11, R28 ;  /* 0x0000001c0b217221 */ /* 0x020fe20000000100 */
[----:B0-----:R-:W-:Y:S01]  /*08a0*/  FSEL R31, R26, RZ, !P1 ;  /* 0x000000ff1a1f7208 */ /* 0x001fe20004800000 */
[----:B--2---:R-:W-:Y:S06]  /*08b0*/  @!P0 BRA `(.L_x_81) ;  /* 0x00000000000c8947 */ /* 0x004fec0003800000 */
[----:B------:R-:W-:-:S07]  /*08c0*/  MOV R25, 0x8e0 ;  /* 0x000008e000197802 */ /* 0x000fce0000000f00 */
[----:B------:R-:W-:Y:S05]  /*08d0*/  CALL.REL.NOINC `($__internal_5_$__cuda_sm3x_div_rn_noftz_f32_slowpath) ;  /* 0x0000003800987944 */ /* 0x000fea0003c00000 */
[----:B------:R-:W-:-:S07]  /*08e0*/  IMAD.MOV.U32 R30, RZ, RZ, R0 ;  /* 0x000000ffff1e7224 */ /* 0x000fce00078e0000 */
.L_x_81:
[----:B------:R-:W-:Y:S05]  /*08f0*/  BSYNC.RECONVERGENT B6 ;  /* 0x0000000000067941 */ /* 0x000fea0003800200 */
.L_x_80:
[----:B------:R-:W-:-:S04]  /*0900*/  FMUL R30, R31, R30 ;  /* 0x0000001e1f1e7220 */ /* 0x000fc80000400000 */
[-C--:B------:R-:W-:Y:S01]  /*0910*/  FFMA R9, R34, R30.reuse, R9 ;  /* 0x0000001e22097223 */ /* 0x080fe20000000009 */
[-C--:B------:R-:W-:Y:S01]  /*0920*/  FFMA R7, R33, R30.reuse, R7 ;  /* 0x0000001e21077223 */ /* 0x080fe20000000007 */
[----:B------:R-:W-:-:S07]  /*0930*/  FFMA R6, R32, R30, R6 ;  /* 0x0000001e20067223 */ /* 0x000fce0000000006 */
.L_x_79:
[----:B------:R-:W-:Y:S05]  /*0940*/  BSYNC.RECONVERGENT B5 ;  /* 0x0000000000057941 */ /* 0x000fea0003800200 */
.L_x_78:
[----:B------:R-:W2:Y:S04]  /*0950*/  LDG.E.CONSTANT R25, desc[UR20][R16.64+-0x8] ;  /* 0xfffff81410197981 */ /* 0x000ea8000c1e9900 */
[----:B------:R-:W3:Y:S04]  /*0960*/  LDG.E.CONSTANT R0, desc[UR20][R16.64+-0xc] ;  /* 0xfffff41410007981 */ /* 0x000ee8000c1e9900 */
[----:B------:R-:W4:Y:S01]  /*0970*/  LDG.E.CONSTANT R4, desc[UR20][R16.64+-0x4] ;  /* 0xfffffc1410047981 */ /* 0x000f22000c1e9900 */
[----:B------:R-:W-:Y:S01]  /*0980*/  BSSY.RECONVERGENT B3, `(.L_x_82) ;  /* 0x0000014000037945 */ /* 0x000fe20003800200 */
[----:B--2---:R-:W-:Y:S01]  /*0990*/  FADD R25, R14, -R25 ;  /* 0x800000190e197221 */ /* 0x004fe20000000000 */
        /* <DEDUP_REMOVED lines=14> */
.L_x_83:
[----:B------:R-:W-:Y:S01]  /*0a80*/  FMUL.FTZ R25, R26, R27 ;  /* 0x0000001b1a197220 */ /* 0x000fe20000410000 */
[----:B------:R-:W-:-:S03]  /*0a90*/  FMUL.FTZ R4, R27, 0.5 ;  /* 0x3f0000001b047820 */ /* 0x000fc60000410000 */
[----:B------:R-:W-:-:S04]  /*0aa0*/  FFMA R0, -R25, R25, R26 ;  /* 0x0000001919007223 */ /* 0x000fc8000000011a */
[----:B------:R-:W-:-:S07]  /*0ab0*/  FFMA R25, R0, R4, R25 ;  /* 0x0000000400197223 */ /* 0x000fce0000000019 */
.L_x_84:
[----:B------:R-:W-:Y:S05]  /*0ac0*/  BSYNC.RECONVERGENT B3 ;  /* 0x0000000000037941 */ /* 0x000fea0003800200 */
.L_x_82:
        /* <DEDUP_REMOVED lines=14> */
[----:B------:R-:W0:Y:S02]  /*0bb0*/  F2F.F32.F64 R26, R26 ;  /* 0x0000001a001a7310 */ /* 0x000e240000301000 */
[----:B0-----:R-:W-:-:S06]  /*0bc0*/  FSEL R32, R26, RZ, !P1 ;  /* 0x000000ff1a207208 */ /* 0x001fcc0004800000 */
[----:B--2---:R-:W0:Y:S01]  /*0bd0*/  MUFU.RCP R33, R0 ;  /* 0x0000000000217308 */ /* 0x004e220000001000 */
[----:B---3--:R-:W-:-:S07]  /*0be0*/  FMUL R4, R4, UR23 ;  /* 0x0000001704047c20 */ /* 0x008fce0008400000 */
[----:B------:R-:W1:Y:S01]  /*0bf0*/  FCHK P0, R4, R0 ;  /* 0x0000000004007302 */ /* 0x000e620000000000 */
[----:B----4-:R-:W-:Y:S01]  /*0c00*/  FADD R31, -R10, R31 ;  /* 0x0000001f0a1f7221 */ /* 0x010fe20000000100 */
[----:B0-----:R-:W-:-:S04]  /*0c10*/  FFMA R34, -R0, R33, 1 ;  /* 0x3f80000000227423 */ /* 0x001fc80000000121 */
[----:B------:R-:W-:-:S04]  /*0c20*/  FFMA R33, R33, R34, R33 ;  /* 0x0000002221217223 */ /* 0x000fc80000000021 */
[----:B------:R-:W-:-:S04]  /*0c30*/  FFMA R34, R4, R33, RZ ;  /* 0x0000002104227223 */ /* 0x000fc800000000ff */
[----:B------:R-:W-:-:S04]  /*0c40*/  FFMA R25, -R0, R34, R4 ;  /* 0x0000002200197223 */ /* 0x000fc80000000104 */
[----:B------:R-:W-:Y:S01]  /*0c50*/  FFMA R25, R33, R25, R34 ;  /* 0x0000001921197223 */ /* 0x000fe20000000022 */
[----:B------:R-:W-:Y:S01]  /*0c60*/  FADD R34, -R12, R29 ;  /* 0x0000001d0c227221 */ /* 0x000fe20000000100 */
[----:B-----5:R-:W-:Y:S01]  /*0c70*/  FADD R33, -R11, R28 ;  /* 0x0000001c0b217221 */ /* 0x020fe20000000100 */
[----:B-1----:R-:W-:Y:S06]  /*0c80*/  @!P0 BRA `(.L_x_88) ;  /* 0x00000000000c8947 */ /* 0x002fec0003800000 */
[----:B------:R-:W-:-:S07]  /*0c90*/  MOV R25, 0xcb0 ;  /* 0x00000cb000197802 */ /* 0x000fce0000000f00 */
[----:B------:R-:W-:Y:S05]  /*0ca0*/  CALL.REL.NOINC `($__internal_5_$__cuda_sm3x_div_rn_noftz_f32_slowpath) ;  /* 0x0000003400a47944 */ /* 0x000fea0003c00000 */
[----:B------:R-:W-:-:S07]  /*0cb0*/  MOV R25, R0 ;  /* 0x0000000000197202 */ /* 0x000fce0000000f00 */
.L_x_88:
[----:B------:R-:W-:Y:S05]  /*0cc0*/  BSYNC.RECONVERGENT B6 ;  /* 0x0000000000067941 */ /* 0x000fea0003800200 */
.L_x_87:
[----:B------:R-:W-:-:S04]  /*0cd0*/  FMUL R32, R32, R25 ;  /* 0x0000001920207220 */ /* 0x000fc80000400000 */
[-C--:B------:R-:W-:Y:S01]  /*0ce0*/  FFMA R9, R34, R32.reuse, R9 ;  /* 0x0000002022097223 */ /* 0x080fe20000000009 */
[-C--:B------:R-:W-:Y:S01]  /*0cf0*/  FFMA R7, R33, R32.reuse, R7 ;  /* 0x0000002021077223 */ /* 0x080fe20000000007 */
[----:B------:R-:W-:-:S07]  /*0d00*/  FFMA R6, R31, R32, R6 ;  /* 0x000000201f067223 */ /* 0x000fce0000000006 */
.L_x_86:
[----:B------:R-:W-:Y:S05]  /*0d10*/  BSYNC.RECONVERGENT B5 ;  /* 0x0000000000057941 */ /* 0x000fea0003800200 */
.L_x_85:
        /* <DEDUP_REMOVED lines=16> */
[----:B------:R-:W-:Y:S05]  /*0e20*/  CALL.REL.NOINC `($__internal_4_$__cuda_sm20_sqrt_rn_f32_slowpath) ;  /* 0x0000003000ec7944 */ /* 0x000fea0003c00000 */
[----:B------:R-:W-:Y:S01]  /*0e30*/  MOV R29, R28 ;  /* 0x0000001c001d7202 */ /* 0x000fe20000000f00 */
[----:B------:R-:W-:Y:S06]  /*0e40*/  BRA `(.L_x_91) ;  /* 0x0000000000107947 */ /* 0x000fec0003800000 */
.L_x_90:
[----:B------:R-:W-:Y:S01]  /*0e50*/  FMUL.FTZ R29, R26, R25 ;  /* 0x000000191a1d7220 */ /* 0x000fe20000410000 */
[----:B------:R-:W-:-:S03]  /*0e60*/  FMUL.FTZ R4, R25, 0.5 ;  /* 0x3f00000019047820 */ /* 0x000fc60000410000 */
[----:B------:R-:W-:-:S04]  /*0e70*/  FFMA R0, -R29, R29, R26 ;  /* 0x0000001d1d007223 */ /* 0x000fc8000000011a */
[----:B------:R-:W-:-:S07]  /*0e80*/  FFMA R29, R0, R4, R29 ;  /* 0x00000004001d7223 */ /* 0x000fce000000001d */
.L_x_91:
[----:B------:R-:W-:Y:S05]  /*0e90*/  BSYNC.RECONVERGENT B3 ;  /* 0x0000000000037941 */ /* 0x000fea0003800200 */
.L_x_89:
        /* <DEDUP_REMOVED lines=30> */
[----:B------:R-:W-:-:S07]  /*1080*/  MOV R30, R0 ;  /* 0x00000000001e7202 */ /* 0x000fce0000000f00 */
.L_x_95:
[----:B------:R-:W-:Y:S05]  /*1090*/  BSYNC.RECONVERGENT B6 ;  /* 0x0000000000067941 */ /* 0x000fea0003800200 */
.L_x_94:
[----:B------:R-:W-:-:S04]  /*10a0*/  FMUL R30, R31, R30 ;  /* 0x0000001e1f1e7220 */ /* 0x000fc80000400000 */
[-C--:B------:R-:W-:Y:S01]  /*10b0*/  FFMA R9, R34, R30.reuse, R9 ;  /* 0x0000001e22097223 */ /* 0x080fe20000000009 */
[-C--:B------:R-:W-:Y:S01]  /*10c0*/  FFMA R7, R33, R30.reuse, R7 ;  /* 0x0000001e21077223 */ /* 0x080fe20000000007 */
[----:B------:R-:W-:-:S07]  /*10d0*/  FFMA R6, R32, R30, R6 ;  /* 0x0000001e20067223 */ /* 0x000fce0000000006 */
.L_x_93:
[----:B------:R-:W-:Y:S05]  /*10e0*/  BSYNC.RECONVERGENT B5 ;  /* 0x0000000000057941 */ /* 0x000fea0003800200 */
.L_x_92:
        /* <DEDUP_REMOVED lines=19> */
.L_x_97:
[----:B------:R-:W-:Y:S01]  /*1220*/  FMUL.FTZ R29, R26, R25 ;  /* 0x000000191a1d7220 */ /* 0x000fe20000410000 */
[----:B------:R-:W-:-:S03]  /*1230*/  FMUL.FTZ R4, R25, 0.5 ;  /* 0x3f00000019047820 */ /* 0x000fc60000410000 */
[----:B------:R-:W-:-:S04]  /*1240*/  FFMA R0, -R29, R29, R26 ;  /* 0x0000001d1d007223 */ /* 0x000fc8000000011a */
[----:B------:R-:W-:-:S07]  /*1250*/  FFMA R29, R0, R4, R29 ;  /* 0x00000004001d7223 */ /* 0x000fce000000001d */
.L_x_98:
[----:B------:R-:W-:Y:S05]  /*1260*/  BSYNC.RECONVERGENT B3 ;  /* 0x0000000000037941 */ /* 0x000fea0003800200 */
.L_x_96:
        /* <DEDUP_REMOVED lines=31> */
.L_x_102:
[----:B------:R-:W-:Y:S05]  /*1460*/  BSYNC.RECONVERGENT B6 ;  /* 0x0000000000067941 */ /* 0x000fea0003800200 */
.L_x_101:
[----:B------:R-:W-:-:S04]  /*1470*/  FMUL R30, R31, R30 ;  /* 0x0000001e1f1e7220 */ /* 0x000fc80000400000 */
[-C--:B------:R-:W-:Y:S01]  /*1480*/  FFMA R9, R34, R30.reuse, R9 ;  /* 0x0000001e22097223 */ /* 0x080fe20000000009 */
[-C--:B------:R-:W-:Y:S01]  /*1490*/  FFMA R7, R33, R30.reuse, R7 ;  /* 0x0000001e21077223 */ /* 0x080fe20000000007 */
[----:B------:R-:W-:-:S07]  /*14a0*/  FFMA R6, R32, R30, R6 ;  /* 0x0000001e20067223 */ /* 0x000fce0000000006 */
.L_x_100:
[----:B------:R-:W-:Y:S05]  /*14b0*/  BSYNC.RECONVERGENT B5 ;  /* 0x0000000000057941 */ /* 0x000fea0003800200 */
.L_x_99:
[----:B------:R-:W-:Y:S02]  /*14c0*/  IADD3 R5, PT, PT, R5, 0x4, RZ ;  /* 0x0000000405057810 */ /* 0x000fe40007ffe0ff */
[----:B------:R-:W-:Y:S02]  /*14d0*/  IADD3 R16, P1, PT, R16, 0x30, RZ ;  /* 0x0000003010107810 */ /* 0x000fe40007f3e0ff */
[----:B------:R-:W-:Y:S02]  /*14e0*/  ISETP.NE.AND P0, PT, R5, RZ, PT ;  /* 0x000000ff0500720c */ /* 0x000fe40003f05270 */
[----:B------:R-:W-:Y:S02]  /*14f0*/  IADD3 R18, P2, PT, R18, 0x30, RZ ;  /* 0x0000003012127810 */ /* 0x000fe40007f5e0ff */
[----:B------:R-:W-:Y:S02]  /*1500*/  IADD3 R20, P3, PT, R20, 0x10, RZ ;  /* 0x0000001014147810 */ /* 0x000fe40007f7e0ff */
[----:B------:R-:W-:-:S02]  /*1510*/  IADD3 R22, P4, PT, R22, 0x10, RZ ;  /* 0x0000001016167810 */ /* 0x000fc40007f9e0ff */
[----:B------:R-:W-:Y:S02]  /*1520*/  IADD3.X R17, PT, PT, RZ, R17, RZ, P1, !PT ;  /* 0x00000011ff117210 */ /* 0x000fe40000ffe4ff */
[----:B------:R-:W-:Y:S02]  /*1530*/  IADD3.X R19, PT, PT, RZ, R19, RZ, P2, !PT ;  /* 0x00000013ff137210 */ /* 0x000fe400017fe4ff */
[----:B------:R-:W-:Y:S02]  /*1540*/  IADD3.X R21, PT, PT, RZ, R21, RZ, P3, !PT ;  /* 0x00000015ff157210 */ /* 0x000fe40001ffe4ff */
[----:B------:R-:W-:Y:S01]  /*1550*/  IADD3.X R23, PT, PT, RZ, R23, RZ, P4, !PT ;  /* 0x00000017ff177210 */ /* 0x000fe200027fe4ff */
[----:B------:R-:W-:Y:S06]  /*1560*/  @P0 BRA `(.L_x_103) ;  /* 0xfffffff000040947 */ /* 0x000fec000383ffff */
[----:B------:R-:W-:Y:S05]  /*1570*/  BSYNC.RECONVERGENT B0 ;  /* 0x0000000000007941 */ /* 0x000fea0003800200 */
.L_x_74:
[----:B------:R-:W-:-:S07]  /*1580*/  LOP3.LUT R17, R8, 0x7ffffffc, RZ, 0xc0, !PT ;  /* 0x7ffffffc08117812 */ /* 0x000fce00078ec0ff */
.L_x_73:
[----:B------:R-:W-:Y:S05]  /*1590*/  BSYNC.RECONVERGENT B1 ;  /* 0x0000000000017941 */ /* 0x000fea0003800200 */
.L_x_72:
[----:B------:R-:W-:-:S13]  /*15a0*/  LOP3.LUT P0, RZ, R8, 0x3, RZ, 0xc0, !PT ;  /* 0x0000000308ff7812 */ /* 0x000fda000780c0ff */
[----:B------:R-:W-:Y:S05]  /*15b0*/  @!P0 BRA `(.L_x_70) ;  /* 0x0000000400688947 */ /* 0x000fea0003800000 */
[----:B------:R-:W0:Y:S01]  /*15c0*/  LDC.64 R22, c[0x0][0x390] ;  /* 0x0000e400ff167b82 */ /* 0x000e220000000a00 */
[----:B------:R-:W1:Y:S01]  /*15d0*/  LDCU.128 UR8, c[0x0][0x380] ;  /* 0x00007000ff0877ac */ /* 0x000e620008000c00 */
[----:B------:R-:W-:Y:S01]  /*15e0*/  MOV R5, 0x0 ;  /* 0x0000000000057802 */ /* 0x000fe20000000f00 */
[----:B------:R-:W-:Y:S01]  /*15f0*/  IMAD.MOV.U32 R4, RZ, RZ, 0x8 ;  /* 0x00000008ff047424 */ /* 0x000fe200078e00ff */
[----:B------:R-:W-:-:S03]  /*1600*/  LOP3.LUT R0, R8, 0x3, RZ, 0xc0, !PT ;  /* 0x0000000308007812 */ /* 0x000fc600078ec0ff */
[----:B------:R-:W-:Y:S01]  /*1610*/  IMAD.WIDE.U32 R4, R17, 0xc, R4 ;  /* 0x0000000c11047825 */ /* 0x000fe200078e0004 */
[----:B------:R-:W2:Y:S02]  /*1620*/  LDC.64 R18, c[0x0][0x398] ;  /* 0x0000e600ff127b82 */ /* 0x000ea40000000a00 */
[C---:B-1----:R-:W-:Y:S02]  /*1630*/  IADD3 R34, P0, PT, R4.reuse, UR8, RZ ;  /* 0x0000000804227c10 */ /* 0x042fe4000ff1e0ff */
[----:B------:R-:W-:Y:S02]  /*1640*/  IADD3 R32, P1, PT, R4, UR10, RZ ;  /* 0x0000000a04207c10 */ /* 0x000fe4000ff3e0ff */
[----:B------:R-:W-:Y:S01]  /*1650*/  IADD3.X R35, PT, PT, R5, UR9, RZ, P0, !PT ;  /* 0x0000000905237c10 */ /* 0x000fe200087fe4ff */
[----:B0-----:R-:W-:Y:S01]  /*1660*/  IMAD.WIDE.U32 R22, R17, 0x4, R22 ;  /* 0x0000000411167825 */ /* 0x001fe200078e0016 */
[----:B------:R-:W-:-:S04]  /*1670*/  IADD3.X R33, PT, PT, R5, UR11, RZ, P1, !PT ;  /* 0x0000000b05217c10 */ /* 0x000fc80008ffe4ff */
[----:B------:R-:W-:Y:S02]  /*1680*/  MOV R21, R23 ;  /* 0x0000001700157202 */ /* 0x000fe40000000f00 */
[----:B------:R-:W-:Y:S01]  /*1690*/  IADD3 R23, PT, PT, -R0, RZ, RZ ;  /* 0x000000ff00177210 */ /* 0x000fe20007ffe1ff */
[----:B--2---:R-:W-:-:S03]  /*16a0*/  IMAD.WIDE.U32 R18, R17, 0x4, R18 ;  /* 0x0000000411127825 */ /* 0x004fc600078e0012 */
[----:B------:R-:W-:-:S07]  /*16b0*/  MOV R20, R18 ;  /* 0x0000001200147202 */ /* 0x000fce0000000f00 */
.L_x_111:
[----:B------:R-:W2:Y:S04]  /*16c0*/  LDG.E.CONSTANT R5, desc[UR20][R34.64+-0x4] ;  /* 0xfffffc1422057981 */ /* 0x000ea8000c1e9900 */
[----:B------:R-:W3:Y:S04]  /*16d0*/  LDG.E.CONSTANT R0, desc[UR20][R34.64+-0x8] ;  /* 0xfffff81422007981 */ /* 0x000ee8000c1e9900 */
[----:B------:R-:W4:Y:S01]  /*16e0*/  LDG.E.CONSTANT R4, desc[UR20][R34.64] ;  /* 0x0000001422047981 */ /* 0x000f22000c1e9900 */
[----:B------:R-:W-:Y:S01]  /*16f0*/  IADD3 R23, PT, PT, R23, 0x1, RZ ;  /* 0x0000000117177810 */ /* 0x000fe20007ffe0ff */
[----:B------:R-:W-:Y:S03]  /*1700*/  BSSY.RECONVERGENT B0, `(.L_x_104) ;  /* 0x0000013000007945 */ /* 0x000fe60003800200 */
[----:B------:R-:W-:Y:S01]  /*1710*/  ISETP.NE.AND P2, PT, R23, RZ, PT ;  /* 0x000000ff1700720c */ /* 0x000fe20003f45270 */
        /* <DEDUP_REMOVED lines=11> */
[----:B------:R-:W-:Y:S05]  /*17d0*/  CALL.REL.NOINC `($__internal_4_$__cuda_sm20_sqrt_rn_f32_slowpath) ;  /* 0x0000002800807944 */ /* 0x000fea0003c00000 */
[----:B------:R-:W-:Y:S05]  /*17e0*/  BRA `(.L_x_106) ;  /* 0x0000000000107947 */ /* 0x000fea0003800000 */
.L_x_105:
[----:B------:R-:W-:Y:S01]  /*17f0*/  FMUL.FTZ R28, R4, R5 ;  /* 0x00000005041c7220 */ /* 0x000fe20000410000 */
[----:B------:R-:W-:-:S03]  /*1800*/  FMUL.FTZ R0, R5, 0.5 ;  /* 0x3f00000005007820 */ /* 0x000fc60000410000 */
[----:B------:R-:W-:-:S04]  /*1810*/  FFMA R5, -R28, R28, R4 ;  /* 0x0000001c1c057223 */ /* 0x000fc80000000104 */
[----:B------:R-:W-:-:S07]  /*1820*/  FFMA R28, R5, R0, R28 ;  /* 0x00000000051c7223 */ /* 0x000fce000000001c */
.L_x_106:
[----:B------:R-:W-:Y:S05]  /*1830*/  BSYNC.RECONVERGENT B0 ;  /* 0x0000000000007941 */ /* 0x000fea0003800200 */
.L_x_104:
[----:B------:R-:W0:Y:S01]  /*1840*/  LDC R17, c[0x0][0x3ac] ;  /* 0x0000eb00ff117b82 */ /* 0x000e220000000800 */
[----:B------:R-:W-:Y:S01]  /*1850*/  BSSY.RECONVERGENT B0, `(.L_x_107) ;  /* 0x0000027000007945 */ /* 0x000fe20003800200 */
[----:B0-----:R-:W-:-:S13]  /*1860*/  FSETP.GEU.AND P0, PT, R28, R17, PT ;  /* 0x000000111c00720b */ /* 0x001fda0003f0e000 */
[----:B------:R-:W-:Y:S05]  /*1870*/  @P0 BRA `(.L_x_108) ;  /* 0x0000000000900947 */ /* 0x000fea0003800000 */
[----:B------:R-:W-:Y:S01]  /*1880*/  MOV R4, R22 ;  /* 0x0000001600047202 */ /* 0x000fe20000000f00 */
[----:B------:R-:W2:Y:S01]  /*1890*/  LDG.E.CONSTANT R16, desc[UR20][R32.64+-0x4] ;  /* 0xfffffc1420107981 */ /* 0x000ea2000c1e9900 */
[----:B------:R-:W-:-:S03]  /*18a0*/  MOV R5, R21 ;  /* 0x0000001500057202 */ /* 0x000fc60000000f00 */
[----:B------:R-:W3:Y:S04]  /*18b0*/  LDG.E.CONSTANT R27, desc[UR20][R32.64+-0x8] ;  /* 0xfffff814201b7981 */ /* 0x000ee8000c1e9900 */
[----:B------:R0:W4:Y:S04]  /*18c0*/  LDG.E.CONSTANT R0, desc[UR20][R4.64] ;  /* 0x0000001404007981 */ /* 0x000128000c1e9900 */
[----:B------:R-:W5:Y:S01]  /*18d0*/  LDG.E.CONSTANT R25, desc[UR20][R32.64] ;  /* 0x0000001420197981 */ /* 0x000f62000c1e9900 */
[----:B0-----:R-:W-:Y:S02]  /*18e0*/  MOV R4, R20 ;  /* 0x0000001400047202 */ /* 0x001fe40000000f00 */
[----:B------:R-:W-:-:S05]  /*18f0*/  MOV R5, R19 ;  /* 0x0000001300057202 */ /* 0x000fca0000000f00 */
[----:B------:R0:W2:Y:S01]  /*1900*/  LDG.E.CONSTANT R18, desc[UR20][R4.64] ;  /* 0x0000001404127981 */ /* 0x0000a2000c1e9900 */
[----:B------:R-:W-:-:S04]  /*1910*/  FADD R29, -R28, R17 ;  /* 0x000000111c1d7221 */ /* 0x000fc80000000100 */
[----:B0-----:R-:W0:Y:S02]  /*1920*/  F2F.F64.F32 R4, R29 ;  /* 0x0000001d00047310 */ /* 0x001e240000201800 */
[----:B0-----:R-:W-:-:S06]  /*1930*/  DMUL R4, R4, R2 ;  /* 0x0000000204047228 */ /* 0x001fcc0000000000 */
[----:B------:R-:W0:Y:S01]  /*1940*/  F2F.F32.F64 R26, R4 ;  /* 0x00000004001a7310 */ /* 0x000e220000301000 */
[----:B------:R-:W-:Y:S01]  /*1950*/  FSETP.GE.AND P1, PT, R28, R17, PT ;  /* 0x000000111c00720b */ /* 0x000fe20003f26000 */
[----:B------:R-:W-:Y:S03]  /*1960*/  BSSY.RECONVERGENT B1, `(.L_x_109) ;  /* 0x0000011000017945 */ /* 0x000fe60003800200 */
[----:B0-----:R-:W-:-:S03]  /*1970*/  FSEL R5, R26, RZ, !P1 ;  /* 0x000000ff1a057208 */ /* 0x001fc60004800000 */
[----:B----4-:R-:W0:Y:S01]  /*1980*/  MUFU.RCP R31, R0 ;  /* 0x00000000001f7308 */ /* 0x010e220000001000 */
[----:B--2---:R-:W-:Y:S01]  /*1990*/  FMUL R4, R18, UR24 ;  /* 0x0000001812047c20 */ /* 0x004fe20008400000 */
[----:B0-----:R-:W-:-:S06]  /*19a0*/  FFMA R30, -R0, R31, 1 ;  /* 0x3f800000001e7423 */ /* 0x001fcc000000011f */
[----:B------:R-:W0:Y:S01]  /*19b0*/  FCHK P0, R4, R0 ;  /* 0x0000000004007302 */ /* 0x000e220000000000 */
[----:B------:R-:W-:-:S04]  /*19c0*/  FFMA R31, R31, R30, R31 ;  /* 0x0000001e1f1f7223 */ /* 0x000fc8000000001f */
[----:B------:R-:W-:-:S04]  /*19d0*/  FFMA R18, R4, R31, RZ ;  /* 0x0000001f04127223 */ /* 0x000fc800000000ff */
[----:B------:R-:W-:-:S04]  /*19e0*/  FFMA R17, -R0, R18, R4 ;  /* 0x0000001200117223 */ /* 0x000fc80000000104 */
[----:B------:R-:W-:Y:S01]  /*19f0*/  FFMA R28, R31, R17, R18 ;  /* 0x000000111f1c7223 */ /* 0x000fe20000000012 */
[----:B------:R-:W-:Y:S01]  /*1a00*/  FADD R17, -R11, R16 ;  /* 0x000000100b117221 */ /* 0x000fe20000000100 */
[----:B---3--:R-:W-:Y:S01]  /*1a10*/  FADD R18, -R12, R27 ;  /* 0x0000001b0c127221 */ /* 0x008fe20000000100 */
[----:B-----5:R-:W-:Y:S01]  /*1a20*/  FADD R16, -R10, R25 ;  /* 0x000000190a107221 */ /* 0x020fe20000000100 */
[----:B0-----:R-:W-:Y:S06]  /*1a30*/  @!P0 BRA `(.L_x_110) ;  /* 0x00000000000c8947 */ /* 0x001fec0003800000 */
[----:B------:R-:W-:-:S07]  /*1a40*/  MOV R25, 0x1a60 ;  /* 0x00001a6000197802 */ /* 0x000fce0000000f00 */
[----:B------:R-:W-:Y:S05]  /*1a50*/  CALL.REL.NOINC `($__internal_5_$__cuda_sm3x_div_rn_noftz_f32_slowpath) ;  /* 0x0000002800387944 */ /* 0x000fea0003c00000 */
[----:B------:R-:W-:-:S07]  /*1a60*/  MOV R28, R0 ;  /* 0x00000000001c7202 */ /* 0x000fce0000000f00 */
.L_x_110:
[----:B------:R-:W-:Y:S05]  /*1a70*/  BSYNC.RECONVERGENT B1 ;  /* 0x0000000000017941 */ /* 0x000fea0003800200 */
.L_x_109:
[----:B------:R-:W-:-:S04]  /*1a80*/  FMUL R5, R5, R28 ;  /* 0x0000001c05057220 */ /* 0x000fc80000400000 */
[-C--:B------:R-:W-:Y:S01]  /*1a90*/  FFMA R9, R18, R5.reuse, R9 ;  /* 0x0000000512097223 */ /* 0x080fe20000000009 */
[-C--:B------:R-:W-:Y:S01]  /*1aa0*/  FFMA R7, R17, R5.reuse, R7 ;  /* 0x0000000511077223 */ /* 0x080fe20000000007 */
[----:B------:R-:W-:-:S07]  /*1ab0*/  FFMA R6, R16, R5, R6 ;  /* 0x0000000510067223 */ /* 0x000fce0000000006 */
.L_x_108:
[----:B------:R-:W-:Y:S05]  /*1ac0*/  BSYNC.RECONVERGENT B0 ;  /* 0x0000000000007941 */ /* 0x000fea0003800200 */
.L_x_107:
[----:B------:R-:W-:Y:S02]  /*1ad0*/  IADD3 R34, P3, PT, R34, 0xc, RZ ;  /* 0x0000000c22227810 */ /* 0x000fe40007f7e0ff */
[----:B------:R-:W-:Y:S02]  /*1ae0*/  IADD3 R20, P0, PT, R20, 0x4, RZ ;  /* 0x0000000414147810 */ /* 0x000fe40007f1e0ff */
[----:B------:R-:W-:Y:S01]  /*1af0*/  IADD3 R22, P1, PT, R22, 0x4, RZ ;  /* 0x0000000416167810 */ /* 0x000fe20007f3e0ff */
[----:B------:R-:W-:Y:S01]  /*1b00*/  IMAD.X R35, RZ, RZ, R35, P3 ;  /* 0x000000ffff237224 */ /* 0x000fe200018e0623 */
[----:B------:R-:W-:Y:S02]  /*1b10*/  IADD3 R32, P4, PT, R32, 0xc, RZ ;  /* 0x0000000c20207810 */ /* 0x000fe40007f9e0ff */
[----:B------:R-:W-:Y:S02]  /*1b20*/  IADD3.X R19, PT, PT, RZ, R19, RZ, P0, !PT ;  /* 0x00000013ff137210 */ /* 0x000fe400007fe4ff */
[----:B------:R-:W-:-:S02]  /*1b30*/  IADD3.X R33, PT, PT, RZ, R33, RZ, P4, !PT ;  /* 0x00000021ff217210 */ /* 0x000fc400027fe4ff */
[----:B------:R-:W-:Y:S01]  /*1b40*/  IADD3.X R21, PT, PT, RZ, R21, RZ, P1, !PT ;  /* 0x00000015ff157210 */ /* 0x000fe20000ffe4ff */
[----:B------:R-:W-:Y:S06]  /*1b50*/  @P2 BRA `(.L_x_111) ;  /* 0xfffffff800d82947 */ /* 0x000fec000383ffff */
.L_x_70:
[----:B------:R-:W-:Y:S05]  /*1b60*/  BSYNC.RECONVERGENT B2 ;  /* 0x0000000000027941 */ /* 0x000fea0003800200 */
.L_x_69:
[----:B------:R-:W0:Y:S01]  /*1b70*/  LDCU UR5, c[0x0][0x3a8] ;  /* 0x00007500ff0577ac */ /* 0x000e220008000800 */
[----:B------:R-:W-:Y:S01]  /*1b80*/  BSSY.RECONVERGENT B0, `(.L_x_112) ;  /* 0x000006e000007945 */ /* 0x000fe20003800200 */
[----:B0-----:R-:W-:-:S13]  /*1b90*/  ISETP.GE.AND P0, PT, R8, UR5, PT ;  /* 0x0000000508007c0c */ /* 0x001fda000bf06270 */
[----:B------:R-:W-:Y:S05]  /*1ba0*/  @P0 BRA `(.L_x_113) ;  /* 0x0000000400ac0947 */ /* 0x000fea0003800000 */
[----:B------:R-:W-:Y:S01]  /*1bb0*/  ISETP.NE.AND P0, PT, R24, R8, PT ;  /* 0x000000081800720c */ /* 0x000fe20003f05270 */
[----:B------:R-:W-:-:S12]  /*1bc0*/  BSSY.RECONVERGENT B1, `(.L_x_114) ;  /* 0x0000068000017945 */ /* 0x000fd80003800200 */
[----:B------:R-:W-:Y:S05]  /*1bd0*/  @!P0 BRA `(.L_x_115) ;  /* 0x0000000400988947 */ /* 0x000fea0003800000 */
        /* <DEDUP_REMOVED lines=19> */
[----:B------:R-:W-:Y:S01]  /*1d10*/  IMAD.MOV.U32 R4, RZ, RZ, R28 ;  /* 0x000000ffff047224 */ /* 0x000fe200078e001c */
[----:B------:R-:W-:Y:S06]  /*1d20*/  BRA `(.L_x_118) ;  /* 0x0000000000107947 */ /* 0x000fec0003800000 */
.L_x_117:
[----:B------:R-:W-:Y:S01]  /*1d30*/  FMUL.FTZ R4, R5, R16 ;  /* 0x0000001005047220 */ /* 0x000fe20000410000 */
[----:B------:R-:W-:-:S03]  /*1d40*/  FMUL.FTZ R0, R16, 0.5 ;  /* 0x3f00000010007820 */ /* 0x000fc60000410000 */
[----:B------:R-:W-:-:S04]  /*1d50*/  FFMA R3, -R4, R4, R5 ;  /* 0x0000000404037223 */ /* 0x000fc80000000105 */
[----:B------:R-:W-:-:S07]  /*1d60*/  FFMA R4, R3, R0, R4 ;  /* 0x0000000003047223 */ /* 0x000fce0000000004 */
.L_x_118:
[----:B------:R-:W-:Y:S05]  /*1d70*/  BSYNC.RECONVERGENT B2 ;  /* 0x0000000000027941 */ /* 0x000fea0003800200 */
.L_x_116:
[----:B------:R-:W0:Y:S02]  /*1d80*/  LDC R17, c[0x0][0x3ac] ;  /* 0x0000eb00ff117b82 */ /* 0x000e240000000800 */
[----:B0-----:R-:W-:-:S13]  /*1d90*/  FSETP.GEU.AND P0, PT, R4, R17, PT ;  /* 0x000000110400720b */ /* 0x001fda0003f0e000 */
[----:B------:R-:W-:Y:S05]  /*1da0*/  @P0 BRA `(.L_x_115) ;  /* 0x0000000400240947 */ /* 0x000fea0003800000 */
[----:B------:R-:W0:Y:S01]  /*1db0*/  LDC.64 R20, c[0x0][0x388] ;  /* 0x0000e200ff147b82 */ /* 0x000e220000000a00 */
[----:B------:R-:W-:-:S07]  /*1dc0*/  UMOV UR5, URZ ;  /* 0x000000ff00057c82 */ /* 0x000fce0008000000 */
[----:B------:R-:W1:Y:S01]  /*1dd0*/  LDC.64 R18, c[0x0][0x390] ;  /* 0x0000e400ff127b82 */ /* 0x000e620000000a00 */
[----:B0-----:R-:W-:-:S05]  /*1de0*/  IMAD.WIDE.U32 R20, R8, 0xc, R20 ;  /* 0x0000000c08147825 */ /* 0x001fca00078e0014 */
[----:B------:R-:W-:Y:S01]  /*1df0*/  IADD3 R21, PT, PT, R21, UR5, RZ ;  /* 0x0000000515157c10 */ /* 0x000fe2000fffe0ff */
[----:B-1----:R-:W-:-:S04]  /*1e00*/  IMAD.WIDE.U32 R18, R8, 0x4, R18 ;  /* 0x0000000408127825 */ /* 0x002fc800078e0012 */
[----:B------:R0:W5:Y:S04]  /*1e10*/  LDG.E.CONSTANT R5, desc[UR20][R20.64+0x8] ;  /* 0x0000081414057981 */ /* 0x000168000c1e9900 */
[----:B------:R0:W5:Y:S04]  /*1e20*/  LDG.E.CONSTANT R3, desc[UR20][R20.64+0x4] ;  /* 0x0000041414037981 */ /* 0x000168000c1e9900 */
[----:B------:R0:W5:Y:S04]  /*1e30*/  LDG.E.CONSTANT R2, desc[UR20][R20.64] ;  /* 0x0000001414027981 */ /* 0x000168000c1e9900 */
[----:B------:R0:W5:Y:S01]  /*1e40*/  LDG.E.CONSTANT R0, desc[UR20][R18.64] ;  /* 0x0000001412007981 */ /* 0x000162000c1e9900 */
[----:B------:R-:W-:Y:S01]  /*1e50*/  FSETP.GE.AND P0, PT, R4, R17, PT ;  /* 0x000000110400720b */ /* 0x000fe20003f06000 */
[----:B------:R-:W-:Y:S01]  /*1e60*/  BSSY.RECONVERGENT B2, `(.L_x_119) ;  /* 0x0000024000027945 */ /* 0x000fe20003800200 */
[----:B------:R-:W-:-:S11]  /*1e70*/  HFMA2 R16, -RZ, RZ, 0, 0 ;  /* 0x00000000ff107431 */ /* 0x000fd600000001ff */
[----:B0-----:R-:W-:Y:S05]  /*1e80*/  @P0 BRA `(.L_x_120) ;  /* 0x0000000000840947 */ /* 0x001fea0003800000 */
[-C--:B------:R-:W-:Y:S01]  /*1e90*/  FMUL R16, R17, R17.reuse ;  /* 0x0000001111107220 */ /* 0x080fe20000400000 */
[----:B------:R-:W-:Y:S01]  /*1ea0*/  UMOV UR6, 0x54442d18 ;  /* 0x54442d1800067882 */ /* 0x000fe20000000000 */
[----:B------:R-:W-:Y:S01]  /*1eb0*/  UMOV UR7, 0x400921fb ;  /* 0x400921fb00077882 */ /* 0x000fe20000000000 */
[----:B------:R-:W-:Y:S01]  /*1ec0*/  MOV R18, 0x1 ;  /* 0x0000000100127802 */ /* 0x000fe20000000f00 */
        /* <DEDUP_REMOVED lines=22> */
[----:B------:R-:W-:Y:S01]  /*2030*/  IMAD.MOV.U32 R16, RZ, RZ, R18 ;  /* 0x000000ffff107224 */ /* 0x000fe200078e0012 */
[----:B------:R-:W-:-:S07]  /*2040*/  MOV R17, R19 ;  /* 0x0000001300117202 */ /* 0x000fce0000000f00 */
.L_x_121:
[----:B------:R-:W0:Y:S02]  /*2050*/  LDCU UR5, c[0x0][0x3ac] ;  /* 0x00007580ff0577ac */ /* 0x000e240008000800 */
[----:B0-----:R-:W-:-:S06]  /*2060*/  FADD R18, -R4, UR5 ;  /* 0x0000000504127e21 */ /* 0x001fcc0008000100 */
[----:B------:R-:W0:Y:S02]  /*2070*/  F2F.F64.F32 R18, R18 ;  /* 0x0000001200127310 */ /* 0x000e240000201800 */
[----:B0-----:R-:W-:-:S10]  /*2080*/  DMUL R16, R18, R16 ;  /* 0x0000001012107228 */ /* 0x001fd40000000000 */
[----:B------:R0:W1:Y:S02]  /*2090*/  F2F.F32.F64 R16, R16 ;  /* 0x0000001000107310 */ /* 0x0000640000301000 */
.L_x_120:
[----:B------:R-:W-:Y:S05]  /*20a0*/  BSYNC.RECONVERGENT B2 ;  /* 0x0000000000027941 */ /* 0x000fea0003800200 */
.L_x_119:
[----:B------:R-:W2:Y:S01]  /*20b0*/  LDC.64 R18, c[0x0][0x398] ;  /* 0x0000e600ff127b82 */ /* 0x000ea20000000a00 */
[----:B------:R-:W3:Y:S01]  /*20c0*/  LDCU UR5, c[0x0][0x3b0] ;  /* 0x00007600ff0577ac */ /* 0x000ee20008000800 */
[----:B--2---:R-:W-:-:S05]  /*20d0*/  IMAD.WIDE.U32 R18, R8, 0x4, R18 ;  /* 0x0000000408127825 */ /* 0x004fca00078e0012 */
[----:B------:R-:W3:Y:S01]  /*20e0*/  LDG.E.CONSTANT R4, desc[UR20][R18.64] ;  /* 0x0000001412047981 */ /* 0x000ee2000c1e9900 */
[----:B0----5:R-:W0:Y:S01]  /*20f0*/  MUFU.RCP R17, R0 ;  /* 0x0000000000117308 */ /* 0x021e220000001000 */
[----:B------:R-:W-:Y:S01]  /*2100*/  BSSY.RECONVERGENT B2, `(.L_x_122) ;  /* 0x000000c000027945 */ /* 0x000fe20003800200 */
[----:B0-----:R-:W-:-:S04]  /*2110*/  FFMA R20, -R0, R17, 1 ;  /* 0x3f80000000147423 */ /* 0x001fc80000000111 */
[----:B------:R-:W-:Y:S01]  /*2120*/  FFMA R17, R17, R20, R17 ;  /* 0x0000001411117223 */ /* 0x000fe20000000011 */
[----:B---3--:R-:W-:-:S04]  /*2130*/  FMUL R4, R4, UR5 ;  /* 0x0000000504047c20 */ /* 0x008fc80008400000 */
[----:B------:R-:W0:Y:S01]  /*2140*/  FCHK P0, R4, R0 ;  /* 0x0000000004007302 */ /* 0x000e220000000000 */
[----:B------:R-:W-:-:S04]  /*2150*/  FFMA R20, R4, R17, RZ ;  /* 0x0000001104147223 */ /* 0x000fc800000000ff */
[----:B------:R-:W-:-:S04]  /*2160*/  FFMA R21, -R0, R20, R4 ;  /* 0x0000001400157223 */ /* 0x000fc80000000104 */
[----:B------:R-:W-:Y:S01]  /*2170*/  FFMA R17, R17, R21, R20 ;  /* 0x0000001511117223 */ /* 0x000fe20000000014 */
[----:B0-----:R-:W-:Y:S06]  /*2180*/  @!P0 BRA `(.L_x_123) ;  /* 0x00000000000c8947 */ /* 0x001fec0003800000 */
[----:B------:R-:W-:-:S07]  /*2190*/  MOV R25, 0x21b0 ;  /* 0x000021b000197802 */ /* 0x000fce0000000f00 */
[----:B-1----:R-:W-:Y:S05]  /*21a0*/  CALL.REL.NOINC `($__internal_5_$__cuda_sm3x_div_rn_noftz_f32_slowpath) ;  /* 0x0000002000647944 */ /* 0x002fea0003c00000 */
[----:B------:R-:W-:-:S07]  /*21b0*/  MOV R17, R0 ;  /* 0x0000000000117202 */ /* 0x000fce0000000f00 */
.L_x_123:
[----:B------:R-:W-:Y:S05]  /*21c0*/  BSYNC.RECONVERGENT B2 ;  /* 0x0000000000027941 */ /* 0x000fea0003800200 */
.L_x_122:
[----:B-1----:R-:W-:Y:S01]  /*21d0*/  FMUL R16, R17, R16 ;  /* 0x0000001011107220 */ /* 0x002fe20000400000 */
[----:B------:R-:W-:Y:S01]  /*21e0*/  FADD R2, -R12, R2 ;  /* 0x000000020c027221 */ /* 0x000fe20000000100 */
[----:B------:R-:W-:Y:S01]  /*21f0*/  FADD R0, -R11, R3 ;  /* 0x000000030b007221 */ /* 0x000fe20000000100 */
[----:B------:R-:W-:Y:S02]  /*2200*/  FADD R5, -R10, R5 ;  /* 0x000000050a057221 */ /* 0x000fe40000000100 */
[C---:B------:R-:W-:Y:S01]  /*2210*/  FFMA R9, R16.reuse, R2, R9 ;  /* 0x0000000210097223 */ /* 0x040fe20000000009 */
[C---:B------:R-:W-:Y:S01]  /*2220*/  FFMA R7, R16.reuse, R0, R7 ;  /* 0x0000000010077223 */ /* 0x040fe20000000007 */
[----:B------:R-:W-:-:S07]  /*2230*/  FFMA R6, R16, R5, R6 ;  /* 0x0000000510067223 */ /* 0x000fce0000000006 */
.L_x_115:
[----:B------:R-:W-:Y:S05]  /*2240*/  BSYNC.RECONVERGENT B1 ;  /* 0x0000000000017941 */ /* 0x000fea0003800200 */
.L_x_114:
[----:B------:R-:W-:-:S07]  /*2250*/  IADD3 R8, PT, PT, R8, 0x1, RZ ;  /* 0x0000000108087810 */ /* 0x000fce0007ffe0ff */
.L_x_113:
[----:B------:R-:W-:Y:S05]  /*2260*/  BSYNC.RECONVERGENT B0 ;  /* 0x0000000000007941 */ /* 0x000fea0003800200 */
.L_x_112:
[----:B------:R-:W0:Y:S01]  /*2270*/  LDCU UR5, c[0x0][0x3a8] ;  /* 0x00007500ff0577ac */ /* 0x000e220008000800 */
[----:B------:R-:W-:Y:S01]  /*2280*/  BSSY.RECONVERGENT B0, `(.L_x_124) ;  /* 0x0000192000007945 */ /* 0x000fe20003800200 */
[----:B------:R-:W1:Y:S01]  /*2290*/  LDCU UR12, c[0x0][0x3b0] ;  /* 0x00007600ff0c77ac */ /* 0x000e620008000800 */
[----:B------:R-:W2:Y:S01]  /*22a0*/  LDCU UR13, c[0x0][0x3b0] ;  /* 0x00007600ff0d77ac */ /* 0x000ea20008000800 */
[----:B0-----:R-:W-:-:S13]  /*22b0*/  ISETP.GE.AND P0, PT, R8, UR5, PT ;  /* 0x0000000508007c0c */ /* 0x001fda000bf06270 */
[----:B-12---:R-:W-:Y:S05]  /*22c0*/  @P0 BRA `(.L_x_125) ;  /* 0x0000001800340947 */ /* 0x006fea0003800000 */
        /* <DEDUP_REMOVED lines=23> */
[----:B------:R-:W-:Y:S01]  /*2440*/  MOV R16, R2 ;  /* 0x0000000200107202 */ /* 0x000fe20000000f00 */
[----:B------:R-:W-:Y:S01]  /*2450*/  IMAD.MOV.U32 R17, RZ, RZ, R3 ;  /* 0x000000ffff117224 */ /* 0x000fe200078e0003 */
[----:B------:R-:W-:-:S07]  /*2460*/  MOV R34, 0x2480 ;  /* 0x0000248000227802 */ /* 0x000fce0000000f00 */
[----:B-----5:R-:W-:Y:S05]  /*2470*/  CALL.REL.NOINC `($__internal_3_$__cuda_sm20_div_rn_f64_full) ;  /* 0x0000001400e47944 */ /* 0x020fea0003c00000 */
.L_x_126:
[----:B------:R-:W0:Y:S01]  /*2480*/  LDCU UR5, c[0x0][0x3a8] ;  /* 0x00007500ff0577ac */ /* 0x000e220008000800 */
[----:B------:R-:W-:Y:S01]  /*2490*/  BSSY.RECONVERGENT B1, `(.L_x_127) ;  /* 0x0000060000017945 */ /* 0x000fe20003800200 */
[----:B------:R-:W-:Y:S02]  /*24a0*/  MOV R31, R8 ;  /* 0x00000008001f7202 */ /* 0x000fe40000000f00 */
[----:B0-----:R-:W-:-:S04]  /*24b0*/  IADD3 R0, PT, PT, -R8, UR5, RZ ;  /* 0x0000000508007c10 */ /* 0x001fc8000fffe1ff */
[----:B------:R-:W-:-:S13]  /*24c0*/  LOP3.LUT P0, R0, R0, 0x3, RZ, 0xc0, !PT ;  /* 0x0000000300007812 */ /* 0x000fda000780c0ff */
[----:B------:R-:W-:Y:S05]  /*24d0*/  @!P0 BRA `(.L_x_128) ;  /* 0x00000004006c8947 */ /* 0x000fea0003800000 */
[----:B------:R-:W0:Y:S01]  /*24e0*/  LDC.64 R22, c[0x0][0x390] ;  /* 0x0000e400ff167b82 */ /* 0x000e220000000a00 */
[----:B------:R-:W1:Y:S01]  /*24f0*/  LDCU.128 UR8, c[0x0][0x380] ;  /* 0x00007000ff0877ac */ /* 0x000e620008000c00 */
[----:B------:R-:W-:Y:S01]  /*2500*/  HFMA2 R3, -RZ, RZ, 0, 0 ;  /* 0x00000000ff037431 */ /* 0x000fe200000001ff */
[----:B------:R-:W-:Y:S02]  /*2510*/  MOV R2, 0x8 ;  /* 0x0000000800027802 */ /* 0x000fe40000000f00 */
[----:B------:R-:W-:-:S03]  /*2520*/  MOV R31, R8 ;  /* 0x00000008001f7202 */ /* 0x000fc60000000f00 */
[----:B------:R-:W2:Y:S01]  /*2530*/  LDC.64 R16, c[0x0][0x398] ;  /* 0x0000e600ff107b82 */ /* 0x000ea20000000a00 */
[----:B------:R-:W-:-:S03]  /*2540*/  IMAD.WIDE.U32 R2, R8, 0xc, R2 ;  /* 0x0000000c08027825 */ /* 0x000fc600078e0002 */
[C---:B-1----:R-:W-:Y:S02]  /*2550*/  IADD3 R34, P0, PT, R2.reuse, UR8, RZ ;  /* 0x0000000802227c10 */ /* 0x042fe4000ff1e0ff */
[----:B------:R-:W-:Y:S02]  /*2560*/  IADD3 R32, P1, PT, R2, UR10, RZ ;  /* 0x0000000a02207c10 */ /* 0x000fe4000ff3e0ff */
[C---:B------:R-:W-:Y:S01]  /*2570*/  IADD3.X R35, PT, PT, R3.reuse, UR9, RZ, P0, !PT ;  /* 0x0000000903237c10 */ /* 0x040fe200087fe4ff */
[----:B0-----:R-:W-:Y:S01]  /*2580*/  IMAD.WIDE.U32 R22, R8, 0x4, R22 ;  /* 0x0000000408167825 */ /* 0x001fe200078e0016 */
[----:B------:R-:W-:-:S04]  /*2590*/  IADD3.X R33, PT, PT, R3, UR11, RZ, P1, !PT ;  /* 0x0000000b03217c10 */ /* 0x000fc80008ffe4ff */
[----:B------:R-:W-:Y:S01]  /*25a0*/  MOV R21, R23 ;  /* 0x0000001700157202 */ /* 0x000fe20000000f00 */
[----:B------:R-:W-:Y:S02]  /*25b0*/  IMAD.MOV R23, RZ, RZ, -R0 ;  /* 0x000000ffff177224 */ /* 0x000fe400078e0a00 */
[----:B--2---:R-:W-:-:S03]  /*25c0*/  IMAD.WIDE.U32 R16, R8, 0x4, R16 ;  /* 0x0000000408107825 */ /* 0x004fc600078e0010 */
[----:B------:R-:W-:-:S07]  /*25d0*/  MOV R20, R16 ;  /* 0x0000001000147202 */ /* 0x000fce0000000f00 */
.L_x_136:
        /* <DEDUP_REMOVED lines=14> */
[----:B------:R-:W-:-:S07]  /*26c0*/  MOV R0, 0x26e0 ;  /* 0x000026e000007802 */ /* 0x000fce0000000f00 */
[----:B------:R-:W-:Y:S05]  /*26d0*/  CALL.REL.NOINC `($__internal_4_$__cuda_sm20_sqrt_rn_f32_slowpath) ;  /* 0x0000001800c07944 */ /* 0x000fea0003c00000 */
[----:B------:R-:W-:Y:S05]  /*26e0*/  BRA `(.L_x_131) ;  /* 0x0000000000107947 */ /* 0x000fea0003800000 */
.L_x_130:
[----:B------:R-:W-:Y:S01]  /*26f0*/  FMUL.FTZ R28, R4, R3 ;  /* 0x00000003041c7220 */ /* 0x000fe20000410000 */
[----:B------:R-:W-:-:S03]  /*2700*/  FMUL.FTZ R0, R3, 0.5 ;  /* 0x3f00000003007820 */ /* 0x000fc60000410000 */
[----:B------:R-:W-:-:S04]  /*2710*/  FFMA R3, -R28, R28, R4 ;  /* 0x0000001c1c037223 */ /* 0x000fc80000000104 */
[----:B------:R-:W-:-:S07]  /*2720*/  FFMA R28, R3, R0, R28 ;  /* 0x00000000031c7223 */ /* 0x000fce000000001c */
.L_x_131:
[----:B------:R-:W-:Y:S05]  /*2730*/  BSYNC.RECONVERGENT B2 ;  /* 0x0000000000027941 */ /* 0x000fea0003800200 */
.L_x_129:
        /* <DEDUP_REMOVED lines=10> */
[----:B0-----:R-:W-:Y:S01]  /*27e0*/  MOV R2, R20 ;  /* 0x0000001400027202 */ /* 0x001fe20000000f00 */
[----:B------:R-:W-:-:S05]  /*27f0*/  IMAD.MOV.U32 R3, RZ, RZ, R17 ;  /* 0x000000ffff037224 */ /* 0x000fca00078e0011 */
[----:B------:R0:W2:Y:S01]  /*2800*/  LDG.E.CONSTANT R4, desc[UR20][R2.64] ;  /* 0x0000001402047981 */ /* 0x0000a2000c1e9900 */
[----:B------:R-:W-:-:S04]  /*2810*/  FADD R16, -R28, R5 ;  /* 0x000000051c107221 */ /* 0x000fc80000000100 */
[----:B0-----:R-:W0:Y:S01]  /*2820*/  F2F.F64.F32 R2, R16 ;  /* 0x0000001000027310 */ /* 0x001e220000201800 */
[----:B------:R-:W-:Y:S01]  /*2830*/  FSETP.GE.AND P1, PT, R28, R5, PT ;  /* 0x000000051c00720b */ /* 0x000fe20003f26000 */
[----:B0-----:R-:W-:-:S06]  /*2840*/  DMUL R2, R2, R18 ;  /* 0x0000001202027228 */ /* 0x001fcc0000000000 */
[----:B------:R-:W0:Y:S01]  /*2850*/  F2F.F32.F64 R29, R2 ;  /* 0x00000002001d7310 */ /* 0x000e220000301000 */
[----:B------:R-:W-:Y:S01]  /*2860*/  BSSY.RECONVERGENT B5, `(.L_x_134) ;  /* 0x0000011000057945 */ /* 0x000fe20003800200 */
[----:B0-----:R-:W-:-:S06]  /*2870*/  FSEL R2, R29, RZ, !P1 ;  /* 0x000000ff1d027208 */ /* 0x001fcc0004800000 */
[----:B----4-:R-:W0:Y:S01]  /*2880*/  MUFU.RCP R37, R0 ;  /* 0x0000000000257308 */ /* 0x010e220000001000 */
[----:B--2---:R-:W-:Y:S01]  /*2890*/  FMUL R4, R4, UR12 ;  /* 0x0000000c04047c20 */ /* 0x004fe20008400000 */
[----:B0-----:R-:W-:-:S06]  /*28a0*/  FFMA R30, -R0, R37, 1 ;  /* 0x3f800000001e7423 */ /* 0x001fcc0000000125 */
[----:B------:R-:W0:Y:S01]  /*28b0*/  FCHK P0, R4, R0 ;  /* 0x0000000004007302 */ /* 0x000e220000000000 */
[----:B------:R-:W-:-:S04]  /*28c0*/  FFMA R37, R37, R30, R37 ;  /* 0x0000001e25257223 */ /* 0x000fc80000000025 */
[----:B------:R-:W-:-:S04]  /*28d0*/  FFMA R28, R4, R37, RZ ;  /* 0x00000025041c7223 */ /* 0x000fc800000000ff */
[----:B------:R-:W-:Y:S01]  /*28e0*/  FFMA R5, -R0, R28, R4 ;  /* 0x0000001c00057223 */ /* 0x000fe20000000104 */
[----:B------:R-:W-:Y:S01]  /*28f0*/  FADD R16, -R12, R27 ;  /* 0x0000001b0c107221 */ /* 0x000fe20000000100 */
[----:B-----5:R-:W-:Y:S02]  /*2900*/  FADD R3, -R10, R25 ;  /* 0x000000190a037221 */ /* 0x020fe40000000100 */
[----:B------:R-:W-:Y:S01]  /*2910*/  FFMA R37, R37, R5, R28 ;  /* 0x0000000525257223 */ /* 0x000fe2000000001c */
[----:B---3--:R-:W-:Y:S01]  /*2920*/  FADD R5, -R11, R26 ;  /* 0x0000001a0b057221 */ /* 0x008fe20000000100 */
[----:B0-----:R-:W-:Y:S06]  /*2930*/  @!P0 BRA `(.L_x_135) ;  /* 0x00000000000c8947 */ /* 0x001fec0003800000 */
[----:B------:R-:W-:-:S07]  /*2940*/  MOV R25, 0x2960 ;  /* 0x0000296000197802 */ /* 0x000fce0000000f00 */
[----:B------:R-:W-:Y:S05]  /*2950*/  CALL.REL.NOINC `($__internal_5_$__cuda_sm3x_div_rn_noftz_f32_slowpath) ;  /* 0x0000001800787944 */ /* 0x000fea0003c00000 */
[----:B------:R-:W-:-:S07]  /*2960*/  MOV R37, R0 ;  /* 0x0000000000257202 */ /* 0x000fce0000000f00 */
.L_x_135:
[----:B------:R-:W-:Y:S05]  /*2970*/  BSYNC.RECONVERGENT B5 ;  /* 0x0000000000057941 */ /* 0x000fea0003800200 */
.L_x_134:
[----:B------:R-:W-:-:S04]  /*2980*/  FMUL R2, R2, R37 ;  /* 0x0000002502027220 */ /* 0x000fc80000400000 */
[-C--:B------:R-:W-:Y:S01]  /*2990*/  FFMA R9, R16, R2.reuse, R9 ;  /* 0x0000000210097223 */ /* 0x080fe20000000009 */
[-C--:B------:R-:W-:Y:S01]  /*29a0*/  FFMA R7, R5, R2.reuse, R7 ;  /* 0x0000000205077223 */ /* 0x080fe20000000007 */
[----:B------:R-:W-:-:S07]  /*29b0*/  FFMA R6, R3, R2, R6 ;  /* 0x0000000203067223 */ /* 0x000fce0000000006 */
.L_x_133:
[----:B------:R-:W-:Y:S05]  /*29c0*/  BSYNC.RECONVERGENT B2 ;  /* 0x0000000000027941 */ /* 0x000fea0003800200 */
.L_x_132:
[----:B------:R-:W-:Y:S02]  /*29d0*/  IADD3 R23, PT, PT, R23, 0x1, RZ ;  /* 0x0000000117177810 */ /* 0x000fe40007ffe0ff */
[----:B------:R-:W-:Y:S02]  /*29e0*/  IADD3 R20, P1, PT, R20, 0x4, RZ ;  /* 0x0000000414147810 */ /* 0x000fe40007f3e0ff */
[----:B------:R-:W-:Y:S02]  /*29f0*/  ISETP.NE.AND P0, PT, R23, RZ, PT ;  /* 0x000000ff1700720c */ /* 0x000fe40003f05270 */
[----:B------:R-:W-:Y:S01]  /*2a00*/  IADD3 R22, P2, PT, R22, 0x4, RZ ;  /* 0x0000000416167810 */ /* 0x000fe20007f5e0ff */
[----:B------:R-:W-:Y:S01]  /*2a10*/  IMAD.X R17, RZ, RZ, R17, P1 ;  /* 0x000000ffff117224 */ /* 0x000fe200008e0611 */
[----:B------:R-:W-:Y:S02]  /*2a20*/  IADD3 R34, P3, PT, R34, 0xc, RZ ;  /* 0x0000000c22227810 */ /* 0x000fe40007f7e0ff */
[----:B------:R-:W-:-:S02]  /*2a30*/  IADD3 R32, P4, PT, R32, 0xc, RZ ;  /* 0x0000000c20207810 */ /* 0x000fc40007f9e0ff */
[----:B------:R-:W-:Y:S02]  /*2a40*/  IADD3.X R35, PT, PT, RZ, R35, RZ, P3, !PT ;  /* 0x00000023ff237210 */ /* 0x000fe40001ffe4ff */
[----:B------:R-:W-:Y:S02]  /*2a50*/  IADD3.X R33, PT, PT, RZ, R33, RZ, P4, !PT ;  /* 0x00000021ff217210 */ /* 0x000fe400027fe4ff */
[----:B------:R-:W-:Y:S02]  /*2a60*/  IADD3 R31, PT, PT, R31, 0x1, RZ ;  /* 0x000000011f1f7810 */ /* 0x000fe40007ffe0ff */
[----:B------:R-:W-:Y:S01]  /*2a70*/  IADD3.X R21, PT, PT, RZ, R21, RZ, P2, !PT ;  /* 0x00000015ff157210 */ /* 0x000fe200017fe4ff */
[----:B------:R-:W-:Y:S06]  /*2a80*/  @P0 BRA `(.L_x_136) ;  /* 0xfffffff800d40947 */ /* 0x000fec000383ffff */
.L_x_128:
[----:B------:R-:W-:Y:S05]  /*2a90*/  BSYNC.RECONVERGENT B1 ;  /* 0x0000000000017941 */ /* 0x000fea0003800200 */
.L_x_127:
[----:B------:R-:W0:Y:S02]  /*2aa0*/  LDC R16, c[0x0][0x3a8] ;  /* 0x0000ea00ff107b82 */ /* 0x000e240000000800 */
[----:B0-----:R-:W-:-:S04]  /*2ab0*/  IADD3 R0, PT, PT, R8, -R16, RZ ;  /* 0x8000001008007210 */ /* 0x001fc80007ffe0ff */
[----:B------:R-:W-:-:S13]  /*2ac0*/  ISETP.GT.U32.AND P0, PT, R0, -0x4, PT ;  /* 0xfffffffc0000780c */ /* 0x000fda0003f04070 */
[----:B------:R-:W-:Y:S05]  /*2ad0*/  @P0 BRA `(.L_x_125) ;  /* 0x0000001000300947 */ /* 0x000fea0003800000 */
[----:B------:R-:W0:Y:S01]  /*2ae0*/  LDCU.128 UR8, c[0x0][0x380] ;  /* 0x00007000ff0877ac */ /* 0x000e220008000c00 */
[----:B------:R-:W-:Y:S01]  /*2af0*/  HFMA2 R4, -RZ, RZ, 0, 1.430511474609375e-06 ;  /* 0x00000018ff047431 */ /* 0x000fe200000001ff */
[----:B------:R-:W-:Y:S01]  /*2b00*/  MOV R5, 0x0 ;  /* 0x0000000000057802 */ /* 0x000fe20000000f00 */
[----:B------:R-:W-:Y:S01]  /*2b10*/  HFMA2 R2, -RZ, RZ, 0, 4.76837158203125e-07 ;  /* 0x00000008ff027431 */ /* 0x000fe200000001ff */
[----:B------:R-:W1:Y:S01]  /*2b20*/  LDCU.128 UR16, c[0x0][0x390] ;  /* 0x00007200ff1077ac */ /* 0x000e620008000c00 */
[----:B------:R-:W-:Y:S01]  /*2b30*/  IMAD.MOV.U32 R3, RZ, RZ, 0x0 ;  /* 0x00000000ff037424 */ /* 0x000fe200078e00ff */
[C---:B------:R-:W-:Y:S01]  /*2b40*/  IADD3 R16, PT, PT, R31.reuse, -R16, RZ ;  /* 0x800000101f107210 */ /* 0x040fe20007ffe0ff */
[----:B------:R-:W-:-:S04]  /*2b50*/  IMAD.WIDE.U32 R4, R31, 0xc, R4 ;  /* 0x0000000c1f047825 */ /* 0x000fc800078e0004 */
[----:B------:R-:W-:Y:S01]  /*2b60*/  IMAD.WIDE.U32 R2, R31, 0x4, R2 ;  /* 0x000000041f027825 */ /* 0x000fe200078e0002 */
[C---:B0-----:R-:W-:Y:S02]  /*2b70*/  IADD3 R34, P0, PT, R4.reuse, UR8, RZ ;  /* 0x0000000804227c10 */ /* 0x041fe4000ff1e0ff */
[----:B------:R-:W-:Y:S02]  /*2b80*/  IADD3 R32, P1, PT, R4, UR10, RZ ;  /* 0x0000000a04207c10 */ /* 0x000fe4000ff3e0ff */
[C---:B-1----:R-:W-:Y:S02]  /*2b90*/  IADD3 R22, P2, PT, R2.reuse, UR16, RZ ;  /* 0x0000001002167c10 */ /* 0x042fe4000ff5e0ff */
[----:B------:R-:W-:Y:S02]  /*2ba0*/  IADD3 R20, P3, PT, R2, UR18, RZ ;  /* 0x0000001202147c10 */ /* 0x000fe4000ff7e0ff */
[C---:B------:R-:W-:Y:S02]  /*2bb0*/  IADD3.X R35, PT, PT, R5.reuse, UR9, RZ, P0, !PT ;  /* 0x0000000905237c10 */ /* 0x040fe400087fe4ff */
[----:B------:R-:W-:-:S02]  /*2bc0*/  IADD3.X R33, PT, PT, R5, UR11, RZ, P1, !PT ;  /* 0x0000000b05217c10 */ /* 0x000fc40008ffe4ff */
[C---:B------:R-:W-:Y:S02]  /*2bd0*/  IADD3.X R23, PT, PT, R3.reuse, UR17, RZ, P2, !PT ;  /* 0x0000001103177c10 */ /* 0x040fe400097fe4ff */
[----:B------:R-:W-:-:S07]  /*2be0*/  IADD3.X R21, PT, PT, R3, UR19, RZ, P3, !PT ;  /* 0x0000001303157c10 */ /* 0x000fce0009ffe4ff */
.L_x_165:
        /* <DEDUP_REMOVED lines=18> */
[----:B------:R-:W-:Y:S01]  /*2d10*/  MOV R5, R28 ;  /* 0x0000001c00057202 */ /* 0x000fe20000000f00 */
[----:B------:R-:W-:Y:S06]  /*2d20*/  BRA `(.L_x_139) ;  /* 0x0000000000107947 */ /* 0x000fec0003800000 */
.L_x_138:
[----:B------:R-:W-:Y:S01]  /*2d30*/  FMUL.FTZ R5, R4, R3 ;  /* 0x0000000304057220 */ /* 0x000fe20000410000 */
[----:B------:R-:W-:-:S03]  /*2d40*/  FMUL.FTZ R2, R3, 0.5 ;  /* 0x3f00000003027820 */ /* 0x000fc60000410000 */
[----:B------:R-:W-:-:S04]  /*2d50*/  FFMA R0, -R5, R5, R4 ;  /* 0x0000000505007223 */ /* 0x000fc80000000104 */
[----:B------:R-:W-:-:S07]  /*2d60*/  FFMA R5, R0, R2, R5 ;  /* 0x0000000200057223 */ /* 0x000fce0000000005 */
.L_x_139:
[----:B------:R-:W-:Y:S05]  /*2d70*/  BSYNC.RECONVERGENT B1 ;  /* 0x0000000000017941 */ /* 0x000fea0003800200 */
.L_x_137:
        /* <DEDUP_REMOVED lines=8> */
[----:B------:R-:W5:Y:S01]  /*2e00*/  LDG.E.CONSTANT R17, desc[UR20][R32.64+-0x10] ;  /* 0xfffff01420117981 */ /* 0x000f62000c1e9900 */
[C---:B------:R-:W-:Y:S01]  /*2e10*/  FADD R3, -R5.reuse, R8 ;  /* 0x0000000805037221 */ /* 0x040fe20000000100 */
[----:B------:R-:W-:Y:S01]  /*2e20*/  FSETP.GE.AND P1, PT, R5, R8, PT ;  /* 0x000000080500720b */ /* 0x000fe20003f26000 */
[----:B------:R-:W-:Y:S04]  /*2e30*/  BSSY.RECONVERGENT B2, `(.L_x_142) ;  /* 0x0000014000027945 */ /* 0x000fe80003800200 */
[----:B------:R-:W0:Y:S02]  /*2e40*/  F2F.F64.F32 R2, R3 ;  /* 0x0000000300027310 */ /* 0x000e240000201800 */
[----:B0-----:R-:W-:-:S06]  /*2e50*/  DMUL R26, R2, R18 ;  /* 0x00000012021a7228 */ /* 0x001fcc0000000000 */
[----:B------:R-:W0:Y:S02]  /*2e60*/  F2F.F32.F64 R2, R26 ;  /* 0x0000001a00027310 */ /* 0x000e240000301000 */
[----:B0-----:R-:W-:-:S06]  /*2e70*/  FSEL R2, R2, RZ, !P1 ;  /* 0x000000ff02027208 */ /* 0x001fcc0004800000 */
[----:B--2---:R-:W0:Y:S01]  /*2e80*/  MUFU.RCP R29, R0 ;  /* 0x00000000001d7308 */ /* 0x004e220000001000 */
[----:B---3--:R-:W-:-:S07]  /*2e90*/  FMUL R4, R4, UR13 ;  /* 0x0000000d04047c20 */ /* 0x008fce0008400000 */
[----:B------:R-:W1:Y:S01]  /*2ea0*/  FCHK P0, R4, R0 ;  /* 0x0000000004007302 */ /* 0x000e620000000000 */
[----:B----4-:R-:W-:Y:S01]  /*2eb0*/  FADD R8, -R12, R25 ;  /* 0x000000190c087221 */ /* 0x010fe20000000100 */
[----:B-----5:R-:W-:Y:S01]  /*2ec0*/  FADD R5, -R11, R28 ;  /* 0x0000001c0b057221 */ /* 0x020fe20000000100 */
[----:B------:R-:W-:Y:S01]  /*2ed0*/  FADD R3, -R10, R17 ;  /* 0x000000110a037221 */ /* 0x000fe20000000100 */
[----:B0-----:R-:W-:-:S04]  /*2ee0*/  FFMA R30, -R0, R29, 1 ;  /* 0x3f800000001e7423 */ /* 0x001fc8000000011d */
[----:B------:R-:W-:-:S04]  /*2ef0*/  FFMA R29, R29, R30, R29 ;  /* 0x0000001e1d1d7223 */ /* 0x000fc8000000001d */
[----:B------:R-:W-:-:S04]  /*2f00*/  FFMA R30, R4, R29, RZ ;  /* 0x0000001d041e7223 */ /* 0x000fc800000000ff */
[----:B------:R-:W-:-:S04]  /*2f10*/  FFMA R31, -R0, R30, R4 ;  /* 0x0000001e001f7223 */ /* 0x000fc80000000104 */
[----:B------:R-:W-:Y:S01]  /*2f20*/  FFMA R29, R29, R31, R30 ;  /* 0x0000001f1d1d7223 */ /* 0x000fe2000000001e */
[----:B-1----:R-:W-:Y:S06]  /*2f30*/  @!P0 BRA `(.L_x_143) ;  /* 0x00000000000c8947 */ /* 0x002fec0003800000 */
[----:B------:R-:W-:-:S07]  /*2f40*/  MOV R25, 0x2f60 ;  /* 0x00002f6000197802 */ /* 0x000fce0000000f00 */
[----:B------:R-:W-:Y:S05]  /*2f50*/  CALL.REL.NOINC `($__internal_5_$__cuda_sm3x_div_rn_noftz_f32_slowpath) ;  /* 0x0000001000f87944 */ /* 0x000fea0003c00000 */
[----:B------:R-:W-:-:S07]  /*2f60*/  MOV R29, R0 ;  /* 0x00000000001d7202 */ /* 0x000fce0000000f00 */
.L_x_143:
[----:B------:R-:W-:Y:S05]  /*2f70*/  BSYNC.RECONVERGENT B2 ;  /* 0x0000000000027941 */ /* 0x000fea0003800200 */
.L_x_142:
[----:B------:R-:W-:-:S04]  /*2f80*/  FMUL R2, R2, R29 ;  /* 0x0000001d02027220 */ /* 0x000fc80000400000 */
[-C--:B------:R-:W-:Y:S01]  /*2f90*/  FFMA R9, R8, R2.reuse, R9 ;  /* 0x0000000208097223 */ /* 0x080fe20000000009 */
[-C--:B------:R-:W-:Y:S01]  /*2fa0*/  FFMA R7, R5, R2.reuse, R7 ;  /* 0x0000000205077223 */ /* 0x080fe20000000007 */
[----:B------:R-:W-:-:S07]  /*2fb0*/  FFMA R6, R3, R2, R6 ;  /* 0x0000000203067223 */ /* 0x000fce0000000006 */
.L_x_141:
[----:B------:R-:W-:Y:S05]  /*2fc0*/  BSYNC.RECONVERGENT B1 ;  /* 0x0000000000017941 */ /* 0x000fea0003800200 */
.L_x_140:
        /* <DEDUP_REMOVED lines=16> */
[----:B------:R-:W-:Y:S01]  /*30d0*/  MOV R5, R28 ;  /* 0x0000001c00057202 */ /* 0x000fe20000000f00 */
[----:B------:R-:W-:Y:S06]  /*30e0*/  BRA `(.L_x_146) ;  /* 0x0000000000107947 */ /* 0x000fec0003800000 */
.L_x_145:
[----:B------:R-:W-:Y:S01]  /*30f0*/  FMUL.FTZ R5, R4, R3 ;  /* 0x0000000304057220 */ /* 0x000fe20000410000 */
[----:B------:R-:W-:-:S03]  /*3100*/  FMUL.FTZ R2, R3, 0.5 ;  /* 0x3f00000003027820 */ /* 0x000fc60000410000 */
[----:B------:R-:W-:-:S04]  /*3110*/  FFMA R0, -R5, R5, R4 ;  /* 0x0000000505007223 */ /* 0x000fc80000000104 */
[----:B------:R-:W-:-:S07]  /*3120*/  FFMA R5, R0, R2, R5 ;  /* 0x0000000200057223 */ /* 0x000fce0000000005 */
.L_x_146:
[----:B------:R-:W-:Y:S05]  /*3130*/  BSYNC.RECONVERGENT B1 ;  /* 0x0000000000017941 */ /* 0x000fea0003800200 */
.L_x_144:
        /* <DEDUP_REMOVED lines=31> */
.L_x_150:
[----:B------:R-:W-:Y:S05]  /*3330*/  BSYNC.RECONVERGENT B2 ;  /* 0x0000000000027941 */ /* 0x000fea0003800200 */
.L_x_149:
[----:B------:R-:W-:-:S04]  /*3340*/  FMUL R2, R2, R29 ;  /* 0x0000001d02027220 */ /* 0x000fc80000400000 */
[-C--:B------:R-:W-:Y:S01]  /*3350*/  FFMA R9, R8, R2.reuse, R9 ;  /* 0x0000000208097223 */ /* 0x080fe20000000009 */
[-C--:B------:R-:W-:Y:S01]  /*3360*/  FFMA R7, R5, R2.reuse, R7 ;  /* 0x0000000205077223 */ /* 0x080fe20000000007 */
[----:B------:R-:W-:-:S07]  /*3370*/  FFMA R6, R3, R2, R6 ;  /* 0x0000000203067223 */ /* 0x000fce0000000006 */
.L_x_148:
[----:B------:R-:W-:Y:S05]  /*3380*/  BSYNC.RECONVERGENT B1 ;  /* 0x0000000000017941 */ /* 0x000fea0003800200 */
.L_x_147:
        /* <DEDUP_REMOVED lines=18> */
.L_x_152:
[----:B------:R-:W-:Y:S01]  /*34b0*/  FMUL.FTZ R5, R4, R3 ;  /* 0x0000000304057220 */ /* 0x000fe20000410000 */
[----:B------:R-:W-:-:S03]  /*34c0*/  FMUL.FTZ R2, R3, 0.5 ;  /* 0x3f00000003027820 */ /* 0x000fc60000410000 */
[----:B------:R-:W-:-:S04]  /*34d0*/  FFMA R0, -R5, R5, R4 ;  /* 0x0000000505007223 */ /* 0x000fc80000000104 */
[----:B------:R-:W-:-:S07]  /*34e0*/  FFMA R5, R0, R2, R5 ;  /* 0x0000000200057223 */ /* 0x000fce0000000005 */
.L_x_153:
[----:B------:R-:W-:Y:S05]  /*34f0*/  BSYNC.RECONVERGENT B1 ;  /* 0x0000000000017941 */ /* 0x000fea0003800200 */
.L_x_151:
        /* <DEDUP_REMOVED lines=31> */
.L_x_157:
[----:B------:R-:W-:Y:S05]  /*36f0*/  BSYNC.RECONVERGENT B2 ;  /* 0x0000000000027941 */ /* 0x000fea0003800200 */
.L_x_156:
[----:B------:R-:W-:-:S04]  /*3700*/  FMUL R2, R2, R29 ;  /* 0x0000001d02027220 */ /* 0x000fc80000400000 */
[-C--:B------:R-:W-:Y:S01]  /*3710*/  FFMA R9, R8, R2.reuse, R9 ;  /* 0x0000000208097223 */ /* 0x080fe20000000009 */
[-C--:B------:R-:W-:Y:S01]  /*3720*/  FFMA R7, R5, R2.reuse, R7 ;  /* 0x0000000205077223 */ /* 0x080fe20000000007 */
[----:B------:R-:W-:-:S07]  /*3730*/  FFMA R6, R3, R2, R6 ;  /* 0x0000000203067223 */ /* 0x000fce0000000006 */
.L_x_155:
[----:B------:R-:W-:Y:S05]  /*3740*/  BSYNC.RECONVERGENT B1 ;  /* 0x0000000000017941 */ /* 0x000fea0003800200 */
.L_x_154:
        /* <DEDUP_REMOVED lines=18> */
.L_x_159:
[----:B------:R-:W-:Y:S01]  /*3870*/  FMUL.FTZ R5, R4, R3 ;  /* 0x0000000304057220 */ /* 0x000fe20000410000 */
[----:B------:R-:W-:-:S03]  /*3880*/  FMUL.FTZ R2, R3, 0.5 ;  /* 0x3f00000003027820 */ /* 0x000fc60000410000 */
[----:B------:R-:W-:-:S04]  /*3890*/  FFMA R0, -R5, R5, R4 ;  /* 0x0000000505007223 */ /* 0x000fc80000000104 */
[----:B------:R-:W-:-:S07]  /*38a0*/  FFMA R5, R0, R2, R5 ;  /* 0x0000000200057223 */ /* 0x000fce0000000005 */
.L_x_160:
[----:B------:R-:W-:Y:S05]  /*38b0*/  BSYNC.RECONVERGENT B1 ;  /* 0x0000000000017941 */ /* 0x000fea0003800200 */
.L_x_158:
        /* <DEDUP_REMOVED lines=31> */
.L_x_164:
[----:B------:R-:W-:Y:S05]  /*3ab0*/  BSYNC.RECONVERGENT B2 ;  /* 0x0000000000027941 */ /* 0x000fea0003800200 */
.L_x_163:
[----:B------:R-:W-:-:S04]  /*3ac0*/  FMUL R2, R2, R29 ;  /* 0x0000001d02027220 */ /* 0x000fc80000400000 */
[-C--:B------:R-:W-:Y:S01]  /*3ad0*/  FFMA R9, R8, R2.reuse, R9 ;  /* 0x0000000208097223 */ /* 0x080fe20000000009 */
[-C--:B------:R-:W-:Y:S01]  /*3ae0*/  FFMA R7, R5, R2.reuse, R7 ;  /* 0x0000000205077223 */ /* 0x080fe20000000007 */
[----:B------:R-:W-:-:S07]  /*3af0*/  FFMA R6, R3, R2, R6 ;  /* 0x0000000203067223 */ /* 0x000fce0000000006 */
.L_x_162:
[----:B------:R-:W-:Y:S05]  /*3b00*/  BSYNC.RECONVERGENT B1 ;  /* 0x0000000000017941 */ /* 0x000fea0003800200 */
.L_x_161:
        /* <DEDUP_REMOVED lines=9> */
.L_x_125:
[----:B------:R-:W-:Y:S05]  /*3ba0*/  BSYNC.RECONVERGENT B0 ;  /* 0x0000000000007941 */ /* 0x000fea0003800200 */
.L_x_124:
[----:B------:R-:W0:Y:S02]  /*3bb0*/  LDC.64 R2, c[0x0][0x3a0] ;  /* 0x0000e800ff027b82 */ /* 0x000e240000000a00 */
[----:B0-----:R-:W-:-:S05]  /*3bc0*/  IMAD.WIDE R24, R24, 0xc, R2 ;  /* 0x0000000c18187825 */ /* 0x001fca00078e0202 */
[----:B------:R-:W-:Y:S04]  /*3bd0*/  REDG.E.ADD.F32.FTZ.RN.STRONG.GPU desc[UR20][R24.64], R9 ;  /* 0x00000009180079a6 */ /* 0x000fe8000c12f314 */
[----:B------:R-:W-:Y:S04]  /*3be0*/  REDG.E.ADD.F32.FTZ.RN.STRONG.GPU desc[UR20][R24.64+0x4], R7 ;  /* 0x00000407180079a6 */ /* 0x000fe8000c12f314 */
[----:B------:R-:W-:Y:S01]  /*3bf0*/  REDG.E.ADD.F32.FTZ.RN.STRONG.GPU desc[UR20][R24.64+0x8], R6 ;  /* 0x00000806180079a6 */ /* 0x000fe2000c12f314 */
[----:B------:R-:W-:Y:S05]  /*3c00*/  EXIT ;  /* 0x000000000000794d */ /* 0x000fea0003800000 */
        .weak           $__internal_3_$__cuda_sm20_div_rn_f64_full
        .type           $__internal_3_$__cuda_sm20_div_rn_f64_full,@function
        .size           $__internal_3_$__cuda_sm20_div_rn_f64_full,($__internal_4_$__cuda_sm20_sqrt_rn_f32_slowpath - $__internal_3_$__cuda_sm20_div_rn_f64_full)
$__internal_3_$__cuda_sm20_div_rn_f64_full:
[C---:B------:R-:W-:Y:S02]  /*3c10*/  FSETP.GEU.AND P0, PT, |R17|.reuse, 1.469367938527859385e-39, PT ;  /* 0x001000001100780b */ /* 0x040fe40003f0e200 */
[----:B------:R-:W-:Y:S02]  /*3c20*/  LOP3.LUT R28, R17, 0x800fffff, RZ, 0xc0, !PT ;  /* 0x800fffff111c7812 */ /* 0x000fe400078ec0ff */
[----:B------:R-:W-:Y:S02]  /*3c30*/  MOV R18, 0x1 ;  /* 0x0000000100127802 */ /* 0x000fe40000000f00 */
[----:B------:R-:W-:Y:S02]  /*3c40*/  LOP3.LUT R29, R28, 0x3ff00000, RZ, 0xfc, !PT ;  /* 0x3ff000001c1d7812 */ /* 0x000fe400078efcff */
[----:B------:R-:W-:Y:S02]  /*3c50*/  MOV R28, R16 ;  /* 0x00000010001c7202 */ /* 0x000fe40000000f00 */
[----:B------:R-:W-:-:S02]  /*3c60*/  MOV R31, UR22 ;  /* 0x00000016001f7c02 */ /* 0x000fc40008000f00 */
[----:B------:R-:W-:Y:S01]  /*3c70*/  LOP3.LUT R33, R17, 0x7ff00000, RZ, 0xc0, !PT ;  /* 0x7ff0000011217812 */ /* 0x000fe200078ec0ff */
[----:B------:R-:W-:Y:S01]  /*3c80*/  @!P0 DMUL R28, R16, 8.98846567431157953865e+307 ;  /* 0x7fe00000101c8828 */ /* 0x000fe20000000000 */
[----:B------:R-:W-:Y:S02]  /*3c90*/  LOP3.LUT R32, R31, 0x7ff00000, RZ, 0xc0, !PT ;  /* 0x7ff000001f207812 */ /* 0x000fe400078ec0ff */
[----:B------:R-:W-:Y:S02]  /*3ca0*/  MOV R25, 0x1ca00000 ;  /* 0x1ca0000000197802 */ /* 0x000fe40000000f00 */
[----:B------:R-:W-:Y:S01]  /*3cb0*/  ISETP.GE.U32.AND P1, PT, R32, R33, PT ;  /* 0x000000212000720c */ /* 0x000fe20003f26070 */
[----:B------:R-:W0:Y:S01]  /*3cc0*/  MUFU.RCP64H R19, R29 ;  /* 0x0000001d00137308 */ /* 0x000e220000001800 */
[----:B------:R-:W-:Y:S01]  /*3cd0*/  MOV R30, UR4 ;  /* 0x00000004001e7c02 */ /* 0x000fe20008000f00 */
[----:B------:R-:W-:Y:S01]  /*3ce0*/  IMAD.MOV.U32 R35, RZ, RZ, R32 ;  /* 0x000000ffff237224 */ /* 0x000fe200078e0020 */
[----:B------:R-:W-:-:S02]  /*3cf0*/  SEL R27, R25, 0x63400000, !P1 ;  /* 0x63400000191b7807 */ /* 0x000fc40004800000 */
[----:B------:R-:W-:Y:S02]  /*3d00*/  FSETP.GEU.AND P1, PT, |R31|, 1.469367938527859385e-39, PT ;  /* 0x001000001f00780b */ /* 0x000fe40003f2e200 */
[----:B------:R-:W-:Y:S02]  /*3d10*/  LOP3.LUT R27, R27, 0x800fffff, R31, 0xf8, !PT ;  /* 0x800fffff1b1b7812 */ /* 0x000fe400078ef81f */
[----:B------:R-:W-:Y:S01]  /*3d20*/  MOV R26, R30 ;  /* 0x0000001e001a7202 */ /* 0x000fe20000000f00 */
[----:B0-----:R-:W-:-:S08]  /*3d30*/  DFMA R20, R18, -R28, 1 ;  /* 0x3ff000001214742b */ /* 0x001fd0000000081c */
[----:B------:R-:W-:-:S08]  /*3d40*/  DFMA R20, R20, R20, R20 ;  /* 0x000000141414722b */ /* 0x000fd00000000014 */
[----:B------:R-:W-:-:S08]  /*3d50*/  DFMA R20, R18, R20, R18 ;  /* 0x000000141214722b */ /* 0x000fd00000000012 */
[----:B------:R-:W-:-:S08]  /*3d60*/  DFMA R18, R20, -R28, 1 ;  /* 0x3ff000001412742b */ /* 0x000fd0000000081c */
[----:B------:R-:W-:Y:S01]  /*3d70*/  DFMA R18, R20, R18, R20 ;  /* 0x000000121412722b */ /* 0x000fe20000000014 */
[----:B------:R-:W-:Y:S10]  /*3d80*/  @P1 BRA `(.L_x_166) ;  /* 0x0000000000201947 */ /* 0x000ff40003800000 */
[----:B------:R-:W-:Y:S02]  /*3d90*/  LOP3.LUT R21, R17, 0x7ff00000, RZ, 0xc0, !PT ;  /* 0x7ff0000011157812 */ /* 0x000fe400078ec0ff */
[----:B------:R-:W-:Y:S02]  /*3da0*/  MOV R20, RZ ;  /* 0x000000ff00147202 */ /* 0x000fe40000000f00 */
[----:B------:R-:W-:-:S04]  /*3db0*/  ISETP.GE.U32.AND P1, PT, R32, R21, PT ;  /* 0x000000152000720c */ /* 0x000fc80003f26070 */
[----:B------:R-:W-:-:S04]  /*3dc0*/  SEL R21, R25, 0x63400000, !P1 ;  /* 0x6340000019157807 */ /* 0x000fc80004800000 */
[----:B------:R-:W-:-:S04]  /*3dd0*/  LOP3.LUT R21, R21, 0x80000000, R31, 0xf8, !PT ;  /* 0x8000000015157812 */ /* 0x000fc800078ef81f */
[----:B------:R-:W-:-:S06]  /*3de0*/  LOP3.LUT R21, R21, 0x100000, RZ, 0xfc, !PT ;  /* 0x0010000015157812 */ /* 0x000fcc00078efcff */
[----:B------:R-:W-:-:S10]  /*3df0*/  DFMA R26, R26, 2, -R20 ;  /* 0x400000001a1a782b */ /* 0x000fd40000000814 */
[----:B------:R-:W-:-:S07]  /*3e00*/  LOP3.LUT R35, R27, 0x7ff00000, RZ, 0xc0, !PT ;  /* 0x7ff000001b237812 */ /* 0x000fce00078ec0ff */
.L_x_166:
[----:B------:R-:W-:Y:S01]  /*3e10*/  DMUL R20, R18, R26 ;  /* 0x0000001a12147228 */ /* 0x000fe20000000000 */
[----:B------:R-:W-:Y:S01]  /*3e20*/  @!P0 LOP3.LUT R33, R29, 0x7ff00000, RZ, 0xc0, !PT ;  /* 0x7ff000001d218812 */ /* 0x000fe200078ec0ff */
[----:B------:R-:W-:Y:S06]  /*3e30*/  BSSY.RECONVERGENT B3, `(.L_x_167) ;  /* 0x0000038000037945 */ /* 0x000fec0003800200 */
[----:B------:R-:W-:-:S08]  /*3e40*/  DFMA R22, R20, -R28, R26 ;  /* 0x8000001c1416722b */ /* 0x000fd0000000001a */
[----:B------:R-:W-:Y:S01]  /*3e50*/  DFMA R22, R18, R22, R20 ;  /* 0x000000161216722b */ /* 0x000fe20000000014 */
[----:B------:R-:W-:-:S04]  /*3e60*/  IADD3 R18, PT, PT, R35, -0x1, RZ ;  /* 0xffffffff23127810 */ /* 0x000fc80007ffe0ff */
[----:B------:R-:W-:Y:S02]  /*3e70*/  ISETP.GT.U32.AND P0, PT, R18, 0x7feffffe, PT ;  /* 0x7feffffe1200780c */ /* 0x000fe40003f04070 */
[----:B------:R-:W-:-:S04]  /*3e80*/  IADD3 R18, PT, PT, R33, -0x1, RZ ;  /* 0xffffffff21127810 */ /* 0x000fc80007ffe0ff */
[----:B------:R-:W-:-:S13]  /*3e90*/  ISETP.GT.U32.OR P0, PT, R18, 0x7feffffe, P0 ;  /* 0x7feffffe1200780c */ /* 0x000fda0000704470 */
        /* <DEDUP_REMOVED lines=13> */
[----:B------:R-:W-:-:S09]  /*3f70*/  MOV R20, RZ ;  /* 0x000000ff00147202 */ /* 0x000fd20000000f00 */
[C---:B------:R-:W-:Y:S02]  /*3f80*/  FSETP.NEU.AND P0, PT, R27.reuse, RZ, PT ;  /* 0x000000ff1b00720b */ /* 0x040fe40003f0d000 */
[----:B------:R-:W-:-:S04]  /*3f90*/  LOP3.LUT R29, R27, 0x80000000, R17, 0x48, !PT ;  /* 0x800000001b1d7812 */ /* 0x000fc800078e4811 */
[----:B------:R-:W-:-:S07]  /*3fa0*/  LOP3.LUT R21, R29, R21, RZ, 0xfc, !PT ;  /* 0x000000151d157212 */ /* 0x000fce00078efcff */
[----:B------:R-:W-:Y:S05]  /*3fb0*/  @!P0 BRA `(.L_x_169) ;  /* 0x00000000007c8947 */ /* 0x000fea0003800000 */
[C---:B------:R-:W-:Y:S01]  /*3fc0*/  IADD3 R17, PT, PT, -R25.reuse, RZ, RZ ;  /* 0x000000ff19117210 */ /* 0x040fe20007ffe1ff */
[----:B------:R-:W-:Y:S01]  /*3fd0*/  DMUL.RP R20, R22, R20 ;  /* 0x0000001416147228 */ /* 0x000fe20000008000 */
[----:B------:R-:W-:Y:S02]  /*3fe0*/  MOV R16, RZ ;  /* 0x000000ff00107202 */ /* 0x000fe40000000f00 */
[----:B------:R-:W-:-:S04]  /*3ff0*/  IADD3 R25, PT, PT, -R25, -0x43300000, RZ ;  /* 0xbcd0000019197810 */ /* 0x000fc80007ffe1ff */
[----:B------:R-:W-:-:S03]  /*4000*/  DFMA R16, R18, -R16, R22 ;  /* 0x800000101210722b */ /* 0x000fc60000000016 */
[----:B------:R-:W-:-:S07]  /*4010*/  LOP3.LUT R29, R21, R29, RZ, 0x3c, !PT ;  /* 0x0000001d151d7212 */ /* 0x000fce00078e3cff */
[----:B------:R-:W-:-:S04]  /*4020*/  FSETP.NEU.AND P0, PT, |R17|, R25, PT ;  /* 0x000000191100720b */ /* 0x000fc80003f0d200 */
[----:B------:R-:W-:Y:S02]  /*4030*/  FSEL R18, R20, R18, !P0 ;  /* 0x0000001214127208 */ /* 0x000fe40004000000 */
[----:B------:R-:W-:Y:S01]  /*4040*/  FSEL R19, R29, R19, !P0 ;  /* 0x000000131d137208 */ /* 0x000fe20004000000 */
[----:B------:R-:W-:Y:S06]  /*4050*/  BRA `(.L_x_169) ;  /* 0x0000000000547947 */ /* 0x000fec0003800000 */
.L_x_168:
        /* <DEDUP_REMOVED lines=12> */
[----:B------:R-:W-:Y:S02]  /*4120*/  @!P0 MOV R18, RZ ;  /* 0x000000ff00128202 */ /* 0x000fe40000000f00 */
[----:B------:R-:W-:Y:S02]  /*4130*/  @P0 MOV R18, RZ ;  /* 0x000000ff00120202 */ /* 0x000fe40000000f00 */
[----:B------:R-:W-:Y:S01]  /*4140*/  @P0 MOV R19, R16 ;  /* 0x0000001000130202 */ /* 0x000fe20000000f00 */
[----:B------:R-:W-:Y:S06]  /*4150*/  BRA `(.L_x_169) ;  /* 0x0000000000147947 */ /* 0x000fec0003800000 */
.L_x_171:
[----:B------:R-:W-:Y:S02]  /*4160*/  LOP3.LUT R19, R17, 0x80000, RZ, 0xfc, !PT ;  /* 0x0008000011137812 */ /* 0x000fe400078efcff */
[----:B------:R-:W-:Y:S01]  /*4170*/  MOV R18, R16 ;  /* 0x0000001000127202 */ /* 0x000fe20000000f00 */
[----:B------:R-:W-:Y:S06]  /*4180*/  BRA `(.L_x_169) ;  /* 0x0000000000087947 */ /* 0x000fec0003800000 */
.L_x_170:
[----:B------:R-:W-:Y:S02]  /*4190*/  LOP3.LUT R19, R31, 0x80000, RZ, 0xfc, !PT ;  /* 0x000800001f137812 */ /* 0x000fe400078efcff */
[----:B------:R-:W-:-:S07]  /*41a0*/  MOV R18, R30 ;  /* 0x0000001e00127202 */ /* 0x000fce0000000f00 */
.L_x_169:
[----:B------:R-:W-:Y:S05]  /*41b0*/  BSYNC.RECONVERGENT B3 ;  /* 0x0000000000037941 */ /* 0x000fea0003800200 */
.L_x_167:
[----:B------:R-:W-:-:S04]  /*41c0*/  IMAD.MOV.U32 R35, RZ, RZ, 0x0 ;  /* 0x00000000ff237424 */ /* 0x000fc800078e00ff */
[----:B------:R-:W-:Y:S05]  /*41d0*/  RET.REL.NODEC R34 `(_ZN8physgrad33calculate_viscosity_forces_kernelEPK6float3S2_PKfS4_PS0_iff) ;  /* 0xffffffbc22887950 */ /* 0x000fea0003c3ffff */
        .weak           $__internal_4_$__cuda_sm20_sqrt_rn_f32_slowpath
        .type           $__internal_4_$__cuda_sm20_sqrt_rn_f32_slowpath,@function
        .size           $__internal_4_$__cuda_sm20_sqrt_rn_f32_slowpath,($__internal_5_$__cuda_sm3x_div_rn_noftz_f32_slowpath - $__internal_4_$__cuda_sm20_sqrt_rn_f32_slowpath)
$__internal_4_$__cuda_sm20_sqrt_rn_f32_slowpath:
[----:B------:R-:W-:-:S13]  /*41e0*/  LOP3.LUT P0, RZ, R4, 0x7fffffff, RZ, 0xc0, !PT ;  /* 0x7fffffff04ff7812 */ /* 0x000fda000780c0ff */
[----:B------:R-:W-:Y:S01]  /*41f0*/  @!P0 MOV R28, R4 ;  /* 0x00000004001c8202 */ /* 0x000fe20000000f00 */
[----:B------:R-:W-:Y:S06]  /*4200*/  @!P0 BRA `(.L_x_172) ;  /* 0x0000000000408947 */ /* 0x000fec0003800000 */
[----:B------:R-:W-:-:S13]  /*4210*/  FSETP.GEU.FTZ.AND P0, PT, R4, RZ, PT ;  /* 0x000000ff0400720b */ /* 0x000fda0003f1e000 */
[----:B------:R-:W-:Y:S01]  /*4220*/  @!P0 MOV R28, 0x7fffffff ;  /* 0x7fffffff001c8802 */ /* 0x000fe20000000f00 */
        /* <DEDUP_REMOVED lines=8> */
[----:B------:R-:W-:-:S03]  /*42b0*/  @P0 FMUL.FTZ R25, R25, 0.5 ;  /* 0x3f00000019190820 */ /* 0x000fc60000410000 */
[----:B------:R-:W-:-:S04]  /*42c0*/  @P0 FADD.FTZ R26, -R27, -RZ ;  /* 0x800000ff1b1a0221 */ /* 0x000fc80000010100 */
[----:B------:R-:W-:Y:S01]  /*42d0*/  @P0 FFMA R26, R27, R26, R28 ;  /* 0x0000001a1b1a0223 */ /* 0x000fe2000000001c */
[----:B------:R-:W-:-:S03]  /*42e0*/  @!P0 MOV R28, R4 ;  /* 0x00000004001c8202 */ /* 0x000fc60000000f00 */
[----:B------:R-:W-:-:S04]  /*42f0*/  @P0 FFMA R25, R26, R25, R27 ;  /* 0x000000191a190223 */ /* 0x000fc8000000001b */
[----:B------:R-:W-:-:S07]  /*4300*/  @P0 FMUL.FTZ R28, R25, 2.3283064365386962891e-10 ;  /* 0x2f800000191c0820 */ /* 0x000fce0000410000 */
.L_x_172:
[----:B------:R-:W-:Y:S01]  /*4310*/  HFMA2 R27, -RZ, RZ, 0, 0 ;  /* 0x00000000ff1b7431 */ /* 0x000fe200000001ff */
[----:B------:R-:W-:-:S04]  /*4320*/  MOV R26, R0 ;  /* 0x00000000001a7202 */ /* 0x000fc80000000f00 */
[----:B------:R-:W-:Y:S05]  /*4330*/  RET.REL.NODEC R26 `(_ZN8physgrad33calculate_viscosity_forces_kernelEPK6float3S2_PKfS4_PS0_iff) ;  /* 0xffffffbc1a307950 */ /* 0x000fea0003c3ffff */
        .weak           $__internal_5_$__cuda_sm3x_div_rn_noftz_f32_slowpath
        .type           $__internal_5_$__cuda_sm3x_div_rn_noftz_f32_slowpath,@function
        .size           $__internal_5_$__cuda_sm3x_div_rn_noftz_f32_slowpath,(.L_x_333 - $__internal_5_$__cuda_sm3x_div_rn_noftz_f32_slowpath)
$__internal_5_$__cuda_sm3x_div_rn_noftz_f32_slowpath:
[----:B------:R-:W-:Y:S01]  /*4340*/  SHF.R.U32.HI R26, RZ, 0x17, R0 ;  /* 0x00000017ff1a7819 */ /* 0x000fe20000011600 */
[----:B------:R-:W-:Y:S01]  /*4350*/  BSSY.RECONVERGENT B3, `(.L_x_173) ;  /* 0x0000063000037945 */ /* 0x000fe20003800200 */
[----:B------:R-:W-:Y:S02]  /*4360*/  SHF.R.U32.HI R28, RZ, 0x17, R4 ;  /* 0x00000017ff1c7819 */ /* 0x000fe40000011604 */
[----:B------:R-:W-:Y:S02]  /*4370*/  LOP3.LUT R26, R26, 0xff, RZ, 0xc0, !PT ;  /* 0x000000ff1a1a7812 */ /* 0x000fe400078ec0ff */
[----:B------:R-:W-:-:S03]  /*4380*/  LOP3.LUT R28, R28, 0xff, RZ, 0xc0, !PT ;  /* 0x000000ff1c1c7812 */ /* 0x000fc600078ec0ff */
[----:B------:R-:W-:Y:S01]  /*4390*/  VIADD R27, R26, 0xffffffff ;  /* 0xffffffff1a1b7836 */ /* 0x000fe20000000000 */
[----:B------:R-:W-:-:S04]  /*43a0*/  IADD3 R29, PT, PT, R28, -0x1, RZ ;  /* 0xffffffff1c1d7810 */ /* 0x000fc80007ffe0ff */
        /* <DEDUP_REMOVED lines=10> */
[----:B------:R-:W-:Y:S02]  /*4450*/  FSETP.NEU.FTZ.AND P3, PT, |R4|, +INF , PT ;  /* 0x7f8000000400780b */ /* 0x000fe40003f7d200 */
        /* <DEDUP_REMOVED lines=11> */
[----:B------:R-:W-:Y:S01]  /*4510*/  @P0 MOV R30, RZ ;  /* 0x000000ff001e0202 */ /* 0x000fe20000000f00 */
[----:B------:R-:W-:Y:S01]  /*4520*/  @!P0 FFMA R4, R4, 1.84467440737095516160e+19, RZ ;  /* 0x5f80000004048823 */ /* 0x000fe200000000ff */
[----:B------:R-:W-:Y:S01]  /*4530*/  @!P0 MOV R30, 0xffffffc0 ;  /* 0xffffffc0001e8802 */ /* 0x000fe20000000f00 */
[----:B------:R-:W-:-:S03]  /*4540*/  @!P1 FFMA R0, R0, 1.84467440737095516160e+19, RZ ;  /* 0x5f80000000009823 */ /* 0x000fc600000000ff */
[----:B------:R-:W-:-:S07]  /*4550*/  @!P1 IADD3 R30, PT, PT, R30, 0x40, RZ ;  /* 0x000000401e1e9810 */ /* 0x000fce0007ffe0ff */
.L_x_174:
[----:B------:R-:W-:Y:S01]  /*4560*/  LEA R27, R26, 0xc0800000, 0x17 ;  /* 0xc08000001a1b7811 */ /* 0x000fe200078eb8ff */
[----:B------:R-:W-:Y:S01]  /*4570*/  BSSY.RECONVERGENT B4, `(.L_x_179) ;  /* 0x0000036000047945 */ /* 0x000fe20003800200 */
[----:B------:R-:W-:-:S03]  /*4580*/  IADD3 R28, PT, PT, R28, -0x7f, RZ ;  /* 0xffffff811c1c7810 */ /* 0x000fc60007ffe0ff */
[----:B------:R-:W-:-:S04]  /*4590*/  IMAD.IADD R27, R0, 0x1, -R27 ;  /* 0x00000001001b7824 */ /* 0x000fc800078e0a1b */
[----:B------:R0:W1:Y:S02]  /*45a0*/  MUFU.RCP R0, R27 ;  /* 0x0000001b00007308 */ /* 0x0000640000001000 */
[----:B0-----:R-:W-:-:S04]  /*45b0*/  FADD.FTZ R27, -R27, -RZ ;  /* 0x800000ff1b1b7221 */ /* 0x001fc80000010100 */
[----:B-1----:R-:W-:-:S04]  /*45c0*/  FFMA R29, R0, R27, 1 ;  /* 0x3f800000001d7423 */ /* 0x002fc8000000001b */
[----:B------:R-:W-:Y:S01]  /*45d0*/  FFMA R0, R0, R29, R0 ;  /* 0x0000001d00007223 */ /* 0x000fe20000000000 */
[C---:B------:R-:W-:Y:S01]  /*45e0*/  IMAD R29, R28.reuse, -0x800000, R4 ;  /* 0xff8000001c1d7824 */ /* 0x040fe200078e0204 */
[----:B------:R-:W-:-:S03]  /*45f0*/  IADD3 R28, PT, PT, R28, 0x7f, -R26 ;  /* 0x0000007f1c1c7810 */ /* 0x000fc60007ffe81a */
[----:B------:R-:W-:Y:S01]  /*4600*/  FFMA R26, R29, R0, RZ ;  /* 0x000000001d1a7223 */ /* 0x000fe200000000ff */
[----:B------:R-:W-:-:S03]  /*4610*/  IADD3 R30, PT, PT, R28, R30, RZ ;  /* 0x0000001e1c1e7210 */ /* 0x000fc60007ffe0ff */
[----:B------:R-:W-:-:S04]  /*4620*/  FFMA R4, R27, R26, R29 ;  /* 0x0000001a1b047223 */ /* 0x000fc8000000001d */
[----:B------:R-:W-:-:S04]  /*4630*/  FFMA R4, R0, R4, R26 ;  /* 0x0000000400047223 */ /* 0x000fc8000000001a */
[----:B------:R-:W-:-:S04]  /*4640*/  FFMA R26, R27, R4, R29 ;  /* 0x000000041b1a7223 */ /* 0x000fc8000000001d */
[----:B------:R-:W-:-:S05]  /*4650*/  FFMA R27, R0, R26, R4 ;  /* 0x0000001a001b7223 */ /* 0x000fca0000000004 */
[----:B------:R-:W-:-:S04]  /*4660*/  SHF.R.U32.HI R28, RZ, 0x17, R27 ;  /* 0x00000017ff1c7819 */ /* 0x000fc8000001161b */
[----:B------:R-:W-:-:S04]  /*4670*/  LOP3.LUT R28, R28, 0xff, RZ, 0xc0, !PT ;  /* 0x000000ff1c1c7812 */ /* 0x000fc800078ec0ff */
[----:B------:R-:W-:-:S04]  /*4680*/  IADD3 R28, PT, PT, R28, R30, RZ ;  /* 0x0000001e1c1c7210 */ /* 0x000fc80007ffe0ff */
        /* <DEDUP_REMOVED lines=13> */
[----:B------:R-:W-:Y:S02]  /*4760*/  ISETP.NE.AND P3, PT, R28, RZ, PT ;  /* 0x000000ff1c00720c */ /* 0x000fe40003f65270 */
[----:B------:R-:W-:Y:S02]  /*4770*/  LOP3.LUT R29, R29, 0x7fffff, RZ, 0xc0, !PT ;  /* 0x007fffff1d1d7812 */ /* 0x000fe400078ec0ff */
[----:B------:R-:W-:Y:S02]  /*4780*/  FSETP.NEU.FTZ.AND P0, PT, R30, R0, PT ;  /* 0x000000001e00720b */ /* 0x000fe40003f1d000 */
[----:B------:R-:W-:Y:S02]  /*4790*/  IADD3 R0, PT, PT, R28, 0x20, RZ ;  /* 0x000000201c007810 */ /* 0x000fe40007ffe0ff */
[----:B------:R-:W-:-:S02]  /*47a0*/  LOP3.LUT R29, R29, 0x800000, RZ, 0xfc, !PT ;  /* 0x008000001d1d7812 */ /* 0x000fc400078efcff */
[----:B------:R-:W-:Y:S01]  /*47b0*/  ISETP.NE.AND P1, PT, R28, RZ, PT ;  /* 0x000000ff1c00720c */ /* 0x000fe20003f25270 */
[----:B------:R-:W-:Y:S01]  /*47c0*/  IMAD.MOV R28, RZ, RZ, -R28 ;  /* 0x000000ffff1c7224 */ /* 0x000fe200078e0a1c */
[----:B------:R-:W-:-:S04]  /*47d0*/  SHF.L.U32 R0, R29, R0, RZ ;  /* 0x000000001d007219 */ /* 0x000fc800000006ff */
[----:B------:R-:W-:Y:S02]  /*47e0*/  SEL R28, R28, RZ, P3 ;  /* 0x000000ff1c1c7207 */ /* 0x000fe40001800000 */
[----:B------:R-:W-:Y:S02]  /*47f0*/  ISETP.NE.AND P1, PT, R0, RZ, P1 ;  /* 0x000000ff0000720c */ /* 0x000fe40000f25270 */
[----:B------:R-:W-:Y:S02]  /*4800*/  SHF.R.U32.HI R29, RZ, R28, R29 ;  /* 0x0000001cff1d7219 */ /* 0x000fe4000001161d */
[----:B------:R-:W-:Y:S02]  /*4810*/  PLOP3.LUT P0, PT, P0, P1, PT, 0xf8, 0x8f ;  /* 0x00000000008f781c */ /* 0x000fe40000703f70 */
[----:B------:R-:W-:Y:S02]  /*4820*/  SHF.R.U32.HI R4, RZ, 0x1, R29 ;  /* 0x00000001ff047819 */ /* 0x000fe4000001161d */
[----:B------:R-:W-:-:S04]  /*4830*/  SEL R0, RZ, 0x1, !P0 ;  /* 0x00000001ff007807 */ /* 0x000fc80004000000 */
[----:B------:R-:W-:-:S04]  /*4840*/  LOP3.LUT R0, R0, 0x1, R4, 0xf8, !PT ;  /* 0x0000000100007812 */ /* 0x000fc800078ef804 */
[----:B------:R-:W-:-:S04]  /*4850*/  LOP3.LUT R0, R0, R29, RZ, 0xc0, !PT ;  /* 0x0000001d00007212 */ /* 0x000fc800078ec0ff */
[----:B------:R-:W-:-:S04]  /*4860*/  IADD3 R0, PT, PT, R4, R0, RZ ;  /* 0x0000000004007210 */ /* 0x000fc80007ffe0ff */
[----:B------:R-:W-:Y:S01]  /*4870*/  LOP3.LUT R27, R0, R27, RZ, 0xfc, !PT ;  /* 0x0000001b001b7212 */ /* 0x000fe200078efcff */
[----:B------:R-:W-:Y:S06]  /*4880*/  BRA `(.L_x_182) ;  /* 0x0000000000107947 */ /* 0x000fec0003800000 */
.L_x_181:
[----:B------:R-:W-:-:S04]  /*4890*/  LOP3.LUT R27, R27, 0x80000000, RZ, 0xc0, !PT ;  /* 0x800000001b1b7812 */ /* 0x000fc800078ec0ff */
[----:B------:R-:W-:Y:S01]  /*48a0*/  LOP3.LUT R27, R27, 0x7f800000, RZ, 0xfc, !PT ;  /* 0x7f8000001b1b7812 */ /* 0x000fe200078efcff */
[----:B------:R-:W-:Y:S06]  /*48b0*/  BRA `(.L_x_182) ;  /* 0x0000000000047947 */ /* 0x000fec0003800000 */
.L_x_180:
[----:B------:R-:W-:-:S07]  /*48c0*/  LEA R27, R30, R27, 0x17 ;  /* 0x0000001b1e1b7211 */ /* 0x000fce00078eb8ff */
.L_x_182:
[----:B------:R-:W-:Y:S05]  /*48d0*/  BSYNC.RECONVERGENT B4 ;  /* 0x0000000000047941 */ /* 0x000fea0003800200 */
.L_x_179:
[----:B------:R-:W-:Y:S01]  /*48e0*/  MOV R0, R27 ;  /* 0x0000001b00007202 */ /* 0x000fe20000000f00 */
[----:B------:R-:W-:Y:S06]  /*48f0*/  BRA `(.L_x_183) ;  /* 0x0000000000207947 */ /* 0x000fec0003800000 */
.L_x_178:
[----:B------:R-:W-:-:S04]  /*4900*/  LOP3.LUT R0, R0, 0x80000000, R4, 0x48, !PT ;  /* 0x8000000000007812 */ /* 0x000fc800078e4804 */
[----:B------:R-:W-:Y:S01]  /*4910*/  LOP3.LUT R0, R0, 0x7f800000, RZ, 0xfc, !PT ;  /* 0x7f80000000007812 */ /* 0x000fe200078efcff */
[----:B------:R-:W-:Y:S06]  /*4920*/  BRA `(.L_x_183) ;  /* 0x0000000000147947 */ /* 0x000fec0003800000 */
.L_x_177:
[----:B------:R-:W-:Y:S01]  /*4930*/  LOP3.LUT R0, R0, 0x80000000, R4, 0x48, !PT ;  /* 0x8000000000007812 */ /* 0x000fe200078e4804 */
[----:B------:R-:W-:Y:S06]  /*4940*/  BRA `(.L_x_183) ;  /* 0x00000000000c7947 */ /* 0x000fec0003800000 */
.L_x_176:
[----:B------:R-:W0:Y:S01]  /*4950*/  MUFU.RSQ R0, -QNAN ;  /* 0xffc0000000007908 */ /* 0x000e220000001400 */
[----:B------:R-:W-:Y:S05]  /*4960*/  BRA `(.L_x_183) ;  /* 0x0000000000047947 */ /* 0x000fea0003800000 */
.L_x_175:
[----:B------:R-:W-:-:S07]  /*4970*/  FADD.FTZ R0, R4, R0 ;  /* 0x0000000004007221 */ /* 0x000fce0000010000 */
.L_x_183:
[----:B------:R-:W-:Y:S05]  /*4980*/  BSYNC.RECONVERGENT B3 ;  /* 0x0000000000037941 */ /* 0x000fea0003800200 */
.L_x_173:
[----:B------:R-:W-:Y:S01]  /*4990*/  HFMA2 R27, -RZ, RZ, 0, 0 ;  /* 0x00000000ff1b7431 */ /* 0x000fe200000001ff */
[----:B------:R-:W-:-:S04]  /*49a0*/  MOV R26, R25 ;  /* 0x00000019001a7202 */ /* 0x000fc80000000f00 */
[----:B0-----:R-:W-:Y:S05]  /*49b0*/  RET.REL.NODEC R26 `(_ZN8physgrad33calculate_viscosity_forces_kernelEPK6float3S2_PKfS4_PS0_iff) ;  /* 0xffffffb41a907950 */ /* 0x001fea0003c3ffff */
.L_x_184:
        /* <DEDUP_REMOVED lines=12> */
.L_x_333:


//--------------------- .text._ZN8physgrad32calculate_pressure_forces_kernelEPK6float3PKfS4_S4_PS0_if --------------------------
	.section	.text._ZN8physgrad32calculate_pressure_forces_kernelEPK6float3PKfS4_S4_PS0_if,"ax",@progbits
	.align	128
        .global         _ZN8physgrad32calculate_pressure_forces_kernelEPK6float3PKfS4_S4_PS0_if
        .type           _ZN8physgrad32calculate_pressure_forces_kernelEPK6float3PKfS4_S4_PS0_if,@function
        .size           _ZN8physgrad32calculate_pressure_forces_kernelEPK6float3PKfS4_S4_PS0_if,(.L_x_336 - _ZN8physgrad32calculate_pressure_forces_kernelEPK6float3PKfS4_S4_PS0_if)
        .other          _ZN8physgrad32calculate_pressure_forces_kernelEPK6float3PKfS4_S4_PS0_if,@"STO_CUDA_ENTRY STV_DEFAULT"
_ZN8physgrad32calculate_pressure_forces_kernelEPK6float3PKfS4_S4_PS0_if:
.text._ZN8physgrad32calculate_pressure_forces_kernelEPK6float3PKfS4_S4_PS0_if:
        /* <DEDUP_REMOVED lines=9> */
[----:B------:R-:W1:Y:S07]  /*0090*/  LDCU.64 UR16, c[0x0][0x358] ;  /* 0x00006b00ff1077ac */ /* 0x000e6e0008000a00 */
[----:B------:R-:W2:Y:S01]  /*00a0*/  LDC.64 R14, c[0x0][0x390] ;  /* 0x0000e400ff0e7b82 */ /* 0x000ea20000000a00 */
[----:B0-----:R-:W-:-:S05]  /*00b0*/  IMAD.WIDE R2, R12, 0xc, R2 ;  /* 0x0000000c0c027825 */ /* 0x001fca00078e0202 */
[----:B-1----:R0:W5:Y:S01]  /*00c0*/  LDG.E.CONSTANT R10, desc[UR16][R2.64] ;  /* 0x00000010020a7981 */ /* 0x002162000c1e9900 */
[----:B--2---:R-:W-:-:S03]  /*00d0*/  IMAD.WIDE R14, R12, 0x4, R14 ;  /* 0x000000040c0e7825 */ /* 0x004fc600078e020e */
[----:B------:R0:W5:Y:S04]  /*00e0*/  LDG.E.CONSTANT R9, desc[UR16][R2.64+0x4] ;  /* 0x0000041002097981 */ /* 0x000168000c1e9900 */
[----:B------:R0:W5:Y:S04]  /*00f0*/  LDG.E.CONSTANT R8, desc[UR16][R2.64+0x8] ;  /* 0x0000081002087981 */ /* 0x000168000c1e9900 */
[----:B------:R0:W5:Y:S01]  /*0100*/  LDG.E.CONSTANT R7, desc[UR16][R14.64] ;  /* 0x000000100e077981 */ /* 0x000162000c1e9900 */
[----:B------:R-:W-:Y:S01]  /*0110*/  ISETP.GE.AND P0, PT, R12, 0x1, PT ;  /* 0x000000010c00780c */ /* 0x000fe20003f06270 */
[----:B------:R-:W-:Y:S01]  /*0120*/  BSSY.RECONVERGENT B2, `(.L_x_185) ;  /* 0x000015e000027945 */ /* 0x000fe20003800200 */
[----:B------:R-:W-:Y:S01]  /*0130*/  HFMA2 R6, -RZ, RZ, 0, 0 ;  /* 0x00000000ff067431 */ /* 0x000fe200000001ff */
[----:B------:R-:W-:Y:S01]  /*0140*/  CS2R R4, SRZ ;  /* 0x0000000000047805 */ /* 0x000fe2000001ff00 */
[----:B------:R-:W-:-:S09]  /*0150*/  IMAD.MOV.U32 R0, RZ, RZ, RZ ;  /* 0x000000ffff007224 */ /* 0x000fd200078e00ff */
[----:B0-----:R-:W-:Y:S05]  /*0160*/  @!P0 BRA `(.L_x_186) ;  /* 0x0000001400648947 */ /* 0x001fea0003800000 */
[----:B------:R-:W0:Y:S01]  /*0170*/  LDC R3, c[0x0][0x3ac] ;  /* 0x0000eb00ff037b82 */ /* 0x000e220000000800 */
[----:B------:R-:W-:Y:S01]  /*0180*/  UMOV UR4, 0x54442d18 ;  /* 0x54442d1800047882 */ /* 0x000fe20000000000 */
[----:B------:R-:W-:Y:S01]  /*0190*/  UMOV UR5, 0x400921fb ;  /* 0x400921fb00057882 */ /* 0x000fe20000000000 */
[----:B0-----:R-:W-:-:S04]  /*01a0*/  FMUL R0, R3, R3 ;  /* 0x0000000303007220 */ /* 0x001fc80000400000 */
[----:B------:R-:W-:-:S04]  /*01b0*/  FMUL R0, R0, R3 ;  /* 0x0000000300007220 */ /* 0x000fc80000400000 */
[----:B------:R-:W-:-:S04]  /*01c0*/  FMUL R0, R0, R3 ;  /* 0x0000000300007220 */ /* 0x000fc80000400000 */
[----:B------:R-:W-:-:S04]  /*01d0*/  FMUL R0, R0, R3 ;  /* 0x0000000300007220 */ /* 0x000fc80000400000 */
[----:B------:R-:W-:-:S04]  /*01e0*/  FMUL R0, R0, R3 ;  /* 0x0000000300007220 */ /* 0x000fc80000400000 */
[----:B------:R-:W0:Y:S02]  /*01f0*/  F2F.F64.F32 R2, R0 ;  /* 0x0000000000027310 */ /* 0x000e240000201800 */
[----:B0-----:R-:W-:Y:S01]  /*0200*/  DMUL R24, R2, UR4 ;  /* 0x0000000402187c28 */ /* 0x001fe20008000000 */
[----:B------:R-:W-:-:S05]  /*0210*/  MOV R2, 0x1 ;  /* 0x0000000100027802 */ /* 0x000fca0000000f00 */
[----:B------:R-:W0:Y:S02]  /*0220*/  MUFU.RCP64H R3, R25 ;  /* 0x0000001900037308 */ /* 0x000e240000001800 */
[----:B0-----:R-:W-:-:S08]  /*0230*/  DFMA R4, -R24, R2, 1 ;  /* 0x3ff000001804742b */ /* 0x001fd00000000102 */
        /* <DEDUP_REMOVED lines=11> */
[----:B------:R-:W-:Y:S02]  /*02f0*/  MOV R27, 0xc0468000 ;  /* 0xc0468000001b7802 */ /* 0x000fe40000000f00 */
[----:B------:R-:W-:-:S07]  /*0300*/  MOV R14, 0x320 ;  /* 0x00000320000e7802 */ /* 0x000fce0000000f00 */
[----:B-----5:R-:W-:Y:S05]  /*0310*/  CALL.REL.NOINC `($__internal_6_$__cuda_sm20_div_rn_f64_full) ;  /* 0x0000003000547944 */ /* 0x020fea0003c00000 */
[----:B------:R-:W-:Y:S01]  /*0320*/  IMAD.MOV.U32 R32, RZ, RZ, R34 ;  /* 0x000000ffff207224 */ /* 0x000fe200078e0022 */
[----:B------:R-:W-:-:S07]  /*0330*/  MOV R33, R35 ;  /* 0x0000002300217202 */ /* 0x000fce0000000f00 */
.L_x_187:
[----:B------:R-:W0:Y:S01]  /*0340*/  LDCU UR4, c[0x0][0x3a8] ;  /* 0x00007500ff0477ac */ /* 0x000e220008000800 */
[----:B------:R-:W-:Y:S01]  /*0350*/  BSSY.RECONVERGENT B1, `(.L_x_188) ;  /* 0x00000d5000017945 */ /* 0x000fe20003800200 */
[----:B------:R-:W-:Y:S01]  /*0360*/  IMAD.MOV.U32 R0, RZ, RZ, RZ ;  /* 0x000000ffff007224 */ /* 0x000fe200078e00ff */
[----:B------:R-:W-:Y:S01]  /*0370*/  MOV R4, RZ ;  /* 0x000000ff00047202 */ /* 0x000fe20000000f00 */
[----:B------:R-:W-:Y:S01]  /*0380*/  IMAD.MOV.U32 R6, RZ, RZ, RZ ;  /* 0x000000ffff067224 */ /* 0x000fe200078e00ff */
[----:B------:R-:W-:Y:S02]  /*0390*/  CS2R R38, SRZ ;  /* 0x0000000000267805 */ /* 0x000fe4000001ff00 */
        /* <DEDUP_REMOVED lines=8> */
[----:B------:R-:W1:Y:S02]  /*0420*/  LDCU.128 UR12, c[0x0][0x390] ;  /* 0x00007200ff0c77ac */ /* 0x000e640008000c00 */
[----:B------:R-:W-:Y:S01]  /*0430*/  IMAD.MOV R19, RZ, RZ, -R19 ;  /* 0x000000ffff137224 */ /* 0x000fe200078e0a13 */
[----:B0-----:R-:W-:Y:S02]  /*0440*/  UIADD3 UR10, UP0, UPT, UR4, 0xc, URZ ;  /* 0x0000000c040a7890 */ /* 0x001fe4000ff1e0ff */
[----:B------:R-:W-:Y:S02]  /*0450*/  UIADD3 UR6, UP2, UPT, UR6, 0x4, URZ ;  /* 0x0000000406067890 */ /* 0x000fe4000ff5e0ff */
[----:B-1----:R-:W-:-:S02]  /*0460*/  UIADD3 UR8, UP1, UPT, UR14, 0x4, URZ ;  /* 0x000000040e087890 */ /* 0x002fc4000ff3e0ff */
[----:B------:R-:W-:Y:S01]  /*0470*/  UIADD3 UR4, UP3, UPT, UR12, 0x4, URZ ;  /* 0x000000040c047890 */ /* 0x000fe2000ff7e0ff */
[----:B------:R-:W-:Y:S01]  /*0480*/  MOV R44, UR10 ;  /* 0x0000000a002c7c02 */ /* 0x000fe20008000f00 */
[----:B------:R-:W-:Y:S01]  /*0490*/  UIADD3.X UR11, UPT, UPT, URZ, UR5, URZ, UP0, !UPT ;  /* 0x00000005ff0b7290 */ /* 0x000fe200087fe4ff */
[----:B------:R-:W-:Y:S01]  /*04a0*/  MOV R40, UR6 ;  /* 0x0000000600287c02 */ /* 0x000fe20008000f00 */
[----:B------:R-:W-:Y:S01]  /*04b0*/  UIADD3.X UR7, UPT, UPT, URZ, UR7, URZ, UP2, !UPT ;  /* 0x00000007ff077290 */ /* 0x000fe200097fe4ff */
[----:B------:R-:W-:Y:S01]  /*04c0*/  IMAD.U32 R42, RZ, RZ, UR8 ;  /* 0x00000008ff2a7e24 */ /* 0x000fe2000f8e00ff */
[----:B------:R-:W-:Y:S01]  /*04d0*/  UIADD3.X UR9, UPT, UPT, URZ, UR15, URZ, UP1, !UPT ;  /* 0x0000000fff097290 */ /* 0x000fe20008ffe4ff */
[----:B------:R-:W-:Y:S01]  /*04e0*/  IMAD.U32 R38, RZ, RZ, UR4 ;  /* 0x00000004ff267e24 */ /* 0x000fe2000f8e00ff */
[----:B------:R-:W-:Y:S01]  /*04f0*/  UIADD3.X UR5, UPT, UPT, URZ, UR13, URZ, UP3, !UPT ;  /* 0x0000000dff057290 */ /* 0x000fe20009ffe4ff */
[----:B------:R-:W-:Y:S02]  /*0500*/  MOV R45, UR11 ;  /* 0x0000000b002d7c02 */ /* 0x000fe40008000f00 */
[----:B------:R-:W-:Y:S01]  /*0510*/  MOV R41, UR7 ;  /* 0x0000000700297c02 */ /* 0x000fe20008000f00 */
[----:B------:R-:W-:-:S02]  /*0520*/  IMAD.U32 R43, RZ, RZ, UR9 ;  /* 0x00000009ff2b7e24 */ /* 0x000fc4000f8e00ff */
[----:B------:R-:W-:-:S07]  /*0530*/  IMAD.U32 R39, RZ, RZ, UR5 ;  /* 0x00000005ff277e24 */ /* 0x000fce000f8e00ff */
.L_x_213:
        /* <DEDUP_REMOVED lines=17> */
[----:B------:R-:W-:Y:S05]  /*0650*/  CALL.REL.NOINC `($__internal_7_$__cuda_sm20_sqrt_rn_f32_slowpath) ;  /* 0x0000003000f07944 */ /* 0x000fea0003c00000 */
[----:B------:R-:W-:Y:S05]  /*0660*/  BRA `(.L_x_193) ;  /* 0x0000000000107947 */ /* 0x000fea0003800000 */
.L_x_192:
[----:B------:R-:W-:Y:S01]  /*0670*/  FMUL.FTZ R16, R11, R14 ;  /* 0x0000000e0b107220 */ /* 0x000fe20000410000 */
[----:B------:R-:W-:-:S03]  /*0680*/  FMUL.FTZ R2, R14, 0.5 ;  /* 0x3f0000000e027820 */ /* 0x000fc60000410000 */
[----:B------:R-:W-:-:S04]  /*0690*/  FFMA R3, -R16, R16, R11 ;  /* 0x0000001010037223 */ /* 0x000fc8000000010b */
[----:B------:R-:W-:-:S07]  /*06a0*/  FFMA R16, R3, R2, R16 ;  /* 0x0000000203107223 */ /* 0x000fce0000000010 */
.L_x_193:
[----:B------:R-:W-:Y:S05]  /*06b0*/  BSYNC.RECONVERGENT B3 ;  /* 0x0000000000037941 */ /* 0x000fea0003800200 */
.L_x_191:
[----:B------:R-:W0:Y:S01]  /*06c0*/  LDC R11, c[0x0][0x3ac] ;  /* 0x0000eb00ff0b7b82 */ /* 0x000e220000000800 */
[----:B------:R-:W-:Y:S01]  /*06d0*/  BSSY.RECONVERGENT B5, `(.L_x_194) ;  /* 0x000003c000057945 */ /* 0x000fe20003800200 */
[----:B0-----:R-:W-:-:S13]  /*06e0*/  FSETP.GEU.AND P0, PT, R16, R11, PT ;  /* 0x0000000b1000720b */ /* 0x001fda0003f0e000 */
[----:B------:R-:W-:Y:S05]  /*06f0*/  @P0 BRA `(.L_x_195) ;  /* 0x0000000000e40947 */ /* 0x000fea0003800000 */
[----:B------:R0:W5:Y:S04]  /*0700*/  LDG.E.CONSTANT R3, desc[UR16][R40.64+-0x4] ;  /* 0xfffffc1028037981 */ /* 0x000168000c1e9900 */
[----:B------:R0:W5:Y:S01]  /*0710*/  LDG.E.CONSTANT R2, desc[UR16][R38.64+-0x4] ;  /* 0xfffffc1026027981 */ /* 0x000162000c1e9900 */
[C---:B------:R-:W-:Y:S01]  /*0720*/  FSETP.GEU.AND P0, PT, R16.reuse, 1.00000001335143196e-10, PT ;  /* 0x2edbe6ff1000780b */ /* 0x040fe20003f0e000 */
[----:B------:R-:W-:Y:S01]  /*0730*/  BSSY.RECONVERGENT B4, `(.L_x_196) ;  /* 0x0000021000047945 */ /* 0x000fe20003800200 */
[----:B------:R-:W-:Y:S01]  /*0740*/  HFMA2 R23, -RZ, RZ, 0, 0 ;  /* 0x00000000ff177431 */ /* 0x000fe200000001ff */
[----:B------:R-:W-:Y:S01]  /*0750*/  MOV R27, RZ ;  /* 0x000000ff001b7202 */ /* 0x000fe20000000f00 */
[----:B------:R-:W-:Y:S01]  /*0760*/  IMAD.MOV.U32 R25, RZ, RZ, RZ ;  /* 0x000000ffff197224 */ /* 0x000fe200078e00ff */
[----:B------:R-:W-:-:S13]  /*0770*/  FSETP.GE.OR P0, PT, R16, R11, !P0 ;  /* 0x0000000b1000720b */ /* 0x000fda0004706400 */
[----:B0-----:R-:W-:Y:S05]  /*0780*/  @P0 BRA `(.L_x_197) ;  /* 0x00000000006c0947 */ /* 0x001fea0003800000 */
        /* <DEDUP_REMOVED lines=21> */
[----:B-----5:R-:W-:Y:S05]  /*08e0*/  CALL.REL.NOINC `($__internal_6_$__cuda_sm20_div_rn_f64_full) ;  /* 0x0000002800e07944 */ /* 0x020fea0003c00000 */
.L_x_199:
[----:B------:R-:W-:Y:S05]  /*08f0*/  BSYNC.RECONVERGENT B6 ;  /* 0x0000000000067941 */ /* 0x000fea0003800200 */
.L_x_198:
[----:B------:R-:W0:Y:S02]  /*0900*/  F2F.F32.F64 R34, R34 ;  /* 0x0000002200227310 */ /* 0x000e240000301000 */
[-C--:B0-----:R-:W-:Y:S01]  /*0910*/  FMUL R27, R18, R34.reuse ;  /* 0x00000022121b7220 */ /* 0x081fe20000400000 */
[-C--:B------:R-:W-:Y:S01]  /*0920*/  FMUL R25, R17, R34.reuse ;  /* 0x0000002211197220 */ /* 0x080fe20000400000 */
[----:B------:R-:W-:-:S07]  /*0930*/  FMUL R23, R15, R34 ;  /* 0x000000220f177220 */ /* 0x000fce0000400000 */
.L_x_197:
[----:B------:R-:W-:Y:S05]  /*0940*/  BSYNC.RECONVERGENT B4 ;  /* 0x0000000000047941 */ /* 0x000fea0003800200 */
.L_x_196:
[----:B-----5:R-:W-:Y:S01]  /*0950*/  FADD R13, R3, R3 ;  /* 0x00000003030d7221 */ /* 0x020fe20000000000 */
[----:B------:R-:W-:Y:S01]  /*0960*/  FADD R14, R7, R2 ;  /* 0x00000002070e7221 */ /* 0x000fe20000000000 */
[----:B------:R-:W-:Y:S02]  /*0970*/  BSSY.RECONVERGENT B6, `(.L_x_200) ;  /* 0x000000c000067945 */ /* 0x000fe40003800200 */
[----:B------:R-:W0:Y:S08]  /*0980*/  MUFU.RCP R3, R13 ;  /* 0x0000000d00037308 */ /* 0x000e300000001000 */
[----:B------:R-:W1:Y:S01]  /*0990*/  FCHK P0, R14, R13 ;  /* 0x0000000d0e007302 */ /* 0x000e620000000000 */
        /* <DEDUP_REMOVED lines=8> */
[----:B------:R-:W-:Y:S05]  /*0a20*/  CALL.REL.NOINC `($__internal_8_$__cuda_sm3x_div_rn_noftz_f32_slowpath) ;  /* 0x0000003000547944 */ /* 0x000fea0003c00000 */
.L_x_201:
[----:B------:R-:W-:Y:S05]  /*0a30*/  BSYNC.RECONVERGENT B6 ;  /* 0x0000000000067941 */ /* 0x000fea0003800200 */
.L_x_200:
[----:B------:R-:W2:Y:S02]  /*0a40*/  LDG.E.CONSTANT R2, desc[UR16][R42.64+-0x4] ;  /* 0xfffffc102a027981 */ /* 0x000ea4000c1e9900 */
[----:B--2---:R-:W-:-:S04]  /*0a50*/  FMUL R11, R2, R11 ;  /* 0x0000000b020b7220 */ /* 0x004fc80000400000 */
[C---:B------:R-:W-:Y:S01]  /*0a60*/  FFMA R6, R11.reuse, -R27, R6 ;  /* 0x8000001b0b067223 */ /* 0x040fe20000000006 */
[C---:B------:R-:W-:Y:S01]  /*0a70*/  FFMA R4, R11.reuse, -R25, R4 ;  /* 0x800000190b047223 */ /* 0x040fe20000000004 */
[----:B------:R-:W-:-:S07]  /*0a80*/  FFMA R0, R11, -R23, R0 ;  /* 0x800000170b007223 */ /* 0x000fce0000000000 */
.L_x_195:
[----:B------:R-:W-:Y:S05]  /*0a90*/  BSYNC.RECONVERGENT B5 ;  /* 0x0000000000057941 */ /* 0x000fea0003800200 */
.L_x_194:
        /* <DEDUP_REMOVED lines=17> */
.L_x_203:
[----:B------:R-:W-:Y:S01]  /*0bb0*/  FMUL.FTZ R16, R11, R14 ;  /* 0x0000000e0b107220 */ /* 0x000fe20000410000 */
[----:B------:R-:W-:-:S03]  /*0bc0*/  FMUL.FTZ R2, R14, 0.5 ;  /* 0x3f0000000e027820 */ /* 0x000fc60000410000 */
[----:B------:R-:W-:-:S04]  /*0bd0*/  FFMA R3, -R16, R16, R11 ;  /* 0x0000001010037223 */ /* 0x000fc8000000010b */
[----:B------:R-:W-:-:S07]  /*0be0*/  FFMA R16, R3, R2, R16 ;  /* 0x0000000203107223 */ /* 0x000fce0000000010 */
.L_x_204:
[----:B------:R-:W-:Y:S05]  /*0bf0*/  BSYNC.RECONVERGENT B3 ;  /* 0x0000000000037941 */ /* 0x000fea0003800200 */
.L_x_202:
        /* <DEDUP_REMOVED lines=8> */
[----:B------:R-:W-:Y:S02]  /*0c80*/  HFMA2 R27, -RZ, RZ, 0, 0 ;  /* 0x00000000ff1b7431 */ /* 0x000fe400000001ff */
[----:B------:R-:W-:Y:S01]  /*0c90*/  IMAD.MOV.U32 R23, RZ, RZ, RZ ;  /* 0x000000ffff177224 */ /* 0x000fe200078e00ff */
[----:B------:R-:W-:-:S02]  /*0ca0*/  FSETP.GE.OR P0, PT, R16, R11, !P0 ;  /* 0x0000000b1000720b */ /* 0x000fc40004706400 */
[----:B------:R-:W-:-:S11]  /*0cb0*/  MOV R25, RZ ;  /* 0x000000ff00197202 */ /* 0x000fd60000000f00 */
        /* <DEDUP_REMOVED lines=23> */
.L_x_210:
[----:B------:R-:W-:Y:S05]  /*0e30*/  BSYNC.RECONVERGENT B6 ;  /* 0x0000000000067941 */ /* 0x000fea0003800200 */
.L_x_209:
[----:B------:R-:W0:Y:S02]  /*0e40*/  F2F.F32.F64 R34, R34 ;  /* 0x0000002200227310 */ /* 0x000e240000301000 */
[-C--:B0-----:R-:W-:Y:S01]  /*0e50*/  FMUL R27, R18, R34.reuse ;  /* 0x00000022121b7220 */ /* 0x081fe20000400000 */
[-C--:B------:R-:W-:Y:S01]  /*0e60*/  FMUL R23, R17, R34.reuse ;  /* 0x0000002211177220 */ /* 0x080fe20000400000 */
[----:B------:R-:W-:-:S07]  /*0e70*/  FMUL R25, R15, R34 ;  /* 0x000000220f197220 */ /* 0x000fce0000400000 */
.L_x_208:
[----:B------:R-:W-:Y:S05]  /*0e80*/  BSYNC.RECONVERGENT B4 ;  /* 0x0000000000047941 */ /* 0x000fea0003800200 */
.L_x_207:
        /* <DEDUP_REMOVED lines=14> */
.L_x_212:
[----:B------:R-:W-:Y:S05]  /*0f70*/  BSYNC.RECONVERGENT B6 ;  /* 0x0000000000067941 */ /* 0x000fea0003800200 */
.L_x_211:
[----:B------:R-:W2:Y:S02]  /*0f80*/  LDG.E.CONSTANT R2, desc[UR16][R42.64] ;  /* 0x000000102a027981 */ /* 0x000ea4000c1e9900 */
[----:B--2---:R-:W-:-:S04]  /*0f90*/  FMUL R11, R2, R11 ;  /* 0x0000000b020b7220 */ /* 0x004fc80000400000 */
[C---:B------:R-:W-:Y:S01]  /*0fa0*/  FFMA R6, R11.reuse, -R27, R6 ;  /* 0x8000001b0b067223 */ /* 0x040fe20000000006 */
[C---:B------:R-:W-:Y:S01]  /*0fb0*/  FFMA R4, R11.reuse, -R23, R4 ;  /* 0x800000170b047223 */ /* 0x040fe20000000004 */
[----:B------:R-:W-:-:S07]  /*0fc0*/  FFMA R0, R11, -R25, R0 ;  /* 0x800000190b007223 */ /* 0x000fce0000000000 */
.L_x_206:
[----:B------:R-:W-:Y:S05]  /*0fd0*/  BSYNC.RECONVERGENT B5 ;  /* 0x0000000000057941 */ /* 0x000fea0003800200 */
.L_x_205:
[----:B------:R-:W-:Y:S02]  /*0fe0*/  IADD3 R44, P0, PT, R44, 0x18, RZ ;  /* 0x000000182c2c7810 */ /* 0x000fe40007f1e0ff */
[----:B------:R-:W-:Y:S02]  /*0ff0*/  IADD3 R38, P4, PT, R38, 0x8, RZ ;  /* 0x0000000826267810 */ /* 0x000fe40007f9e0ff */
[----:B------:R-:W-:Y:S01]  /*1000*/  IADD3 R42, P2, PT, R42, 0x8, RZ ;  /* 0x000000082a2a7810 */ /* 0x000fe20007f5e0ff */
[----:B------:R-:W-:Y:S01]  /*1010*/  IMAD.X R45, RZ, RZ, R45, P0 ;  /* 0x000000ffff2d7224 */ /* 0x000fe200000e062d */
[----:B------:R-:W-:Y:S01]  /*1020*/  IADD3 R40, P3, PT, R40, 0x8, RZ ;  /* 0x0000000828287810 */ /* 0x000fe20007f7e0ff */
[----:B------:R-:W-:Y:S01]  /*1030*/  IMAD.X R39, RZ, RZ, R39, P4 ;  /* 0x000000ffff277224 */ /* 0x000fe200020e0627 */
[----:B------:R-:W-:Y:S02]  /*1040*/  IADD3.X R43, PT, PT, RZ, R43, RZ, P2, !PT ;  /* 0x0000002bff2b7210 */ /* 0x000fe400017fe4ff */
[----:B------:R-:W-:Y:S01]  /*1050*/  IADD3.X R41, PT, PT, RZ, R41, RZ, P3, !PT ;  /* 0x00000029ff297210 */ /* 0x000fe20001ffe4ff */
[----:B------:R-:W-:Y:S08]  /*1060*/  @P1 BRA `(.L_x_213) ;  /* 0xfffffff400341947 */ /* 0x000ff0000383ffff */
[----:B------:R-:W-:Y:S05]  /*1070*/  BSYNC.RECONVERGENT B0 ;  /* 0x0000000000007941 */ /* 0x000fea0003800200 */
.L_x_190:
[----:B------:R-:W-:Y:S01]  /*1080*/  HFMA2 R39, -RZ, RZ, 0, 0 ;  /* 0x00000000ff277431 */ /* 0x000fe200000001ff */
[----:B------:R-:W-:-:S07]  /*1090*/  LOP3.LUT R38, R5, 0x7ffffffe, RZ, 0xc0, !PT ;  /* 0x7ffffffe05267812 */ /* 0x000fce00078ec0ff */
.L_x_189:
[----:B------:R-:W-:Y:S05]  /*10a0*/  BSYNC.RECONVERGENT B1 ;  /* 0x0000000000017941 */ /* 0x000fea0003800200 */
.L_x_188:
[----:B------:R-:W-:-:S04]  /*10b0*/  LOP3.LUT R2, R5, 0x1, RZ, 0xc0, !PT ;  /* 0x0000000105027812 */ /* 0x000fc800078ec0ff */
[----:B------:R-:W-:-:S13]  /*10c0*/  ISETP.NE.U32.AND P0, PT, R2, 0x1, PT ;  /* 0x000000010200780c */ /* 0x000fda0003f05070 */
[----:B------:R-:W-:Y:S05]  /*10d0*/  @P0 BRA `(.L_x_186) ;  /* 0x0000000400880947 */ /* 0x000fea0003800000 */
[----:B------:R-:W0:Y:S01]  /*10e0*/  LDC.64 R2, c[0x0][0x380] ;  /* 0x0000e000ff027b82 */ /* 0x000e220000000a00 */
[----:B------:R-:W-:Y:S02]  /*10f0*/  IMAD R11, R39, 0xc, RZ ;  /* 0x0000000c270b7824 */ /* 0x000fe400078e02ff */
[----:B0-----:R-:W-:-:S05]  /*1100*/  IMAD.WIDE.U32 R2, R38, 0xc, R2 ;  /* 0x0000000c26027825 */ /* 0x001fca00078e0002 */
[----:B------:R-:W-:-:S05]  /*1110*/  IADD3 R3, PT, PT, R3, R11, RZ ;  /* 0x0000000b03037210 */ /* 0x000fca0007ffe0ff */
        /* <DEDUP_REMOVED lines=14> */
[----:B------:R-:W-:Y:S02]  /*1200*/  MOV R11, R13 ;  /* 0x0000000d000b7202 */ /* 0x000fe40000000f00 */
[----:B------:R-:W-:-:S07]  /*1210*/  MOV R14, 0x1230 ;  /* 0x00001230000e7802 */ /* 0x000fce0000000f00 */
[----:B------:R-:W-:Y:S05]  /*1220*/  CALL.REL.NOINC `($__internal_7_$__cuda_sm20_sqrt_rn_f32_slowpath) ;  /* 0x0000002400fc7944 */ /* 0x000fea0003c00000 */
[----:B------:R-:W-:Y:S05]  /*1230*/  BRA `(.L_x_216) ;  /* 0x0000000000107947 */ /* 0x000fea0003800000 */
.L_x_215:
[----:B------:R-:W-:Y:S01]  /*1240*/  FMUL.FTZ R16, R13, R14 ;  /* 0x0000000e0d107220 */ /* 0x000fe20000410000 */
[----:B------:R-:W-:-:S03]  /*1250*/  FMUL.FTZ R2, R14, 0.5 ;  /* 0x3f0000000e027820 */ /* 0x000fc60000410000 */
[----:B------:R-:W-:-:S04]  /*1260*/  FFMA R3, -R16, R16, R13 ;  /* 0x0000001010037223 */ /* 0x000fc8000000010d */
[----:B------:R-:W-:-:S07]  /*1270*/  FFMA R16, R3, R2, R16 ;  /* 0x0000000203107223 */ /* 0x000fce0000000010 */
.L_x_216:
[----:B------:R-:W-:Y:S05]  /*1280*/  BSYNC.RECONVERGENT B0 ;  /* 0x0000000000007941 */ /* 0x000fea0003800200 */
.L_x_214:
[----:B------:R-:W0:Y:S02]  /*1290*/  LDC R11, c[0x0][0x3ac] ;  /* 0x0000eb00ff0b7b82 */ /* 0x000e240000000800 */
[----:B0-----:R-:W-:-:S13]  /*12a0*/  FSETP.GEU.AND P0, PT, R16, R11, PT ;  /* 0x0000000b1000720b */ /* 0x001fda0003f0e000 */
[----:B------:R-:W-:Y:S05]  /*12b0*/  @P0 BRA `(.L_x_186) ;  /* 0x0000000400100947 */ /* 0x000fea0003800000 */
[----:B------:R-:W0:Y:S01]  /*12c0*/  LDCU.64 UR4, c[0x0][0x388] ;  /* 0x00007100ff0477ac */ /* 0x000e220008000a00 */
[C---:B------:R-:W-:Y:S02]  /*12d0*/  SHF.L.U32 R26, R38.reuse, 0x2, RZ ;  /* 0x00000002261a7819 */ /* 0x040fe400000006ff */
[----:B------:R-:W-:Y:S01]  /*12e0*/  SHF.L.U64.HI R2, R38, 0x2, R39 ;  /* 0x0000000226027819 */ /* 0x000fe20000010227 */
[----:B------:R-:W1:Y:S01]  /*12f0*/  LDCU.64 UR6, c[0x0][0x390] ;  /* 0x00007200ff0677ac */ /* 0x000e620008000a00 */
[C---:B0-----:R-:W-:Y:S02]  /*1300*/  IADD3 R20, P0, PT, R26.reuse, UR4, RZ ;  /* 0x000000041a147c10 */ /* 0x041fe4000ff1e0ff */
[----:B-1----:R-:W-:Y:S02]  /*1310*/  IADD3 R26, P1, PT, R26, UR6, RZ ;  /* 0x000000061a1a7c10 */ /* 0x002fe4000ff3e0ff */
[C---:B------:R-:W-:Y:S02]  /*1320*/  IADD3.X R21, PT, PT, R2.reuse, UR5, RZ, P0, !PT ;  /* 0x0000000502157c10 */ /* 0x040fe400087fe4ff */
[----:B------:R-:W-:-:S03]  /*1330*/  IADD3.X R27, PT, PT, R2, UR7, RZ, P1, !PT ;  /* 0x00000007021b7c10 */ /* 0x000fc60008ffe4ff */
        /* <DEDUP_REMOVED lines=31> */
.L_x_220:
[----:B------:R-:W-:Y:S05]  /*1530*/  BSYNC.RECONVERGENT B1 ;  /* 0x0000000000017941 */ /* 0x000fea0003800200 */
.L_x_219:
[----:B------:R-:W0:Y:S02]  /*1540*/  F2F.F32.F64 R34, R34 ;  /* 0x0000002200227310 */ /* 0x000e240000301000 */
[-C--:B0-----:R-:W-:Y:S01]  /*1550*/  FMUL R25, R18, R34.reuse ;  /* 0x0000002212197220 */ /* 0x081fe20000400000 */
[-C--:B------:R-:W-:Y:S01]  /*1560*/  FMUL R23, R17, R34.reuse ;  /* 0x0000002211177220 */ /* 0x080fe20000400000 */
[----:B------:R-:W-:-:S07]  /*1570*/  FMUL R19, R15, R34 ;  /* 0x000000220f137220 */ /* 0x000fce0000400000 */
.L_x_218:
[----:B------:R-:W-:Y:S05]  /*1580*/  BSYNC.RECONVERGENT B0 ;  /* 0x0000000000007941 */ /* 0x000fea0003800200 */
.L_x_217:
        /* <DEDUP_REMOVED lines=14> */
.L_x_222:
[----:B------:R-:W-:Y:S05]  /*1670*/  BSYNC.RECONVERGENT B0 ;  /* 0x0000000000007941 */ /* 0x000fea0003800200 */
.L_x_221:
[----:B------:R-:W0:Y:S02]  /*1680*/  LDCU.64 UR4, c[0x0][0x398] ;  /* 0x00007300ff0477ac */ /* 0x000e240008000a00 */
[----:B0-----:R-:W-:-:S04]  /*1690*/  LEA R2, P0, R38, UR4, 0x2 ;  /* 0x0000000426027c11 */ /* 0x001fc8000f8010ff */
[----:B------:R-:W-:-:S05]  /*16a0*/  LEA.HI.X R3, R38, UR5, R39, 0x2, P0 ;  /* 0x0000000526037c11 */ /* 0x000fca00080f1427 */
[----:B------:R-:W2:Y:S02]  /*16b0*/  LDG.E.CONSTANT R2, desc[UR16][R2.64] ;  /* 0x0000001002027981 */ /* 0x000ea4000c1e9900 */
[----:B--2---:R-:W-:-:S04]  /*16c0*/  FMUL R11, R2, R11 ;  /* 0x0000000b020b7220 */ /* 0x004fc80000400000 */
[C---:B------:R-:W-:Y:S01]  /*16d0*/  FFMA R6, R11.reuse, -R25, R6 ;  /* 0x800000190b067223 */ /* 0x040fe20000000006 */
[C---:B------:R-:W-:Y:S01]  /*16e0*/  FFMA R4, R11.reuse, -R23, R4 ;  /* 0x800000170b047223 */ /* 0x040fe20000000004 */
[----:B------:R-:W-:-:S07]  /*16f0*/  FFMA R0, R11, -R19, R0 ;  /* 0x800000130b007223 */ /* 0x000fce0000000000 */
.L_x_186:
[----:B------:R-:W-:Y:S05]  /*1700*/  BSYNC.RECONVERGENT B2 ;  /* 0x0000000000027941 */ /* 0x000fea0003800200 */
.L_x_185:
        /* <DEDUP_REMOVED lines=25> */
[----:B------:R-:W-:Y:S05]  /*18a0*/  CALL.REL.NOINC `($__internal_7_$__cuda_sm20_sqrt_rn_f32_slowpath) ;  /* 0x00000020005c7944 */ /* 0x000fea0003c00000 */
[----:B------:R-:W-:Y:S01]  /*18b0*/  MOV R17, R16 ;  /* 0x0000001000117202 */ /* 0x000fe20000000f00 */
[----:B------:R-:W-:Y:S06]  /*18c0*/  BRA `(.L_x_229) ;  /* 0x0000000000107947 */ /* 0x000fec0003800000 */
.L_x_228:
[----:B------:R-:W-:Y:S01]  /*18d0*/  FMUL.FTZ R17, R14, R13 ;  /* 0x0000000d0e117220 */ /* 0x000fe20000410000 */
[----:B------:R-:W-:-:S03]  /*18e0*/  FMUL.FTZ R11, R13, 0.5 ;  /* 0x3f0000000d0b7820 */ /* 0x000fc60000410000 */
[----:B------:R-:W-:-:S04]  /*18f0*/  FFMA R14, -R17, R17, R14 ;  /* 0x00000011110e7223 */ /* 0x000fc8000000010e */
[----:B------:R-:W-:-:S07]  /*1900*/  FFMA R17, R14, R11, R17 ;  /* 0x0000000b0e117223 */ /* 0x000fce0000000011 */
.L_x_229:
[----:B------:R-:W-:Y:S05]  /*1910*/  BSYNC.RECONVERGENT B2 ;  /* 0x0000000000027941 */ /* 0x000fea0003800200 */
.L_x_227:
[----:B------:R-:W0:Y:S02]  /*1920*/  LDC R14, c[0x0][0x3ac] ;  /* 0x0000eb00ff0e7b82 */ /* 0x000e240000000800 */
[----:B0-----:R-:W-:-:S13]  /*1930*/  FSETP.GEU.AND P0, PT, R17, R14, PT ;  /* 0x0000000e1100720b */ /* 0x001fda0003f0e000 */
[----:B------:R-:W-:Y:S05]  /*1940*/  @P0 BRA `(.L_x_226) ;  /* 0x0000000400640947 */ /* 0x000fea0003800000 */
[----:B------:R-:W0:Y:S08]  /*1950*/  LDC.64 R30, c[0x0][0x390] ;  /* 0x0000e400ff1e7b82 */ /* 0x000e300000000a00 */
[----:B------:R-:W1:Y:S01]  /*1960*/  LDC.64 R20, c[0x0][0x388] ;  /* 0x0000e200ff147b82 */ /* 0x000e620000000a00 */
[----:B0-----:R-:W-:-:S06]  /*1970*/  IMAD.WIDE.U32 R30, R5, 0x4, R30 ;  /* 0x00000004051e7825 */ /* 0x001fcc00078e001e */
[----:B------:R0:W5:Y:S01]  /*1980*/  LDG.E.CONSTANT R30, desc[UR16][R30.64] ;  /* 0x000000101e1e7981 */ /* 0x000162000c1e9900 */
[----:B-1----:R-:W-:-:S05]  /*1990*/  IMAD.WIDE.U32 R20, R5, 0x4, R20 ;  /* 0x0000000405147825 */ /* 0x002fca00078e0014 */
[----:B------:R0:W5:Y:S01]  /*19a0*/  LDG.E.CONSTANT R18, desc[UR16][R20.64] ;  /* 0x0000001014127981 */ /* 0x000162000c1e9900 */
[----:B------:R-:W-:-:S04]  /*19b0*/  FSETP.GEU.AND P0, PT, R17, 1.00000001335143196e-10, PT ;  /* 0x2edbe6ff1100780b */ /* 0x000fc80003f0e000 */
[----:B------:R-:W-:Y:S01]  /*19c0*/  FSETP.GE.OR P0, PT, R17, R14, !P0 ;  /* 0x0000000e1100720b */ /* 0x000fe20004706400 */
[----:B------:R-:W-:Y:S01]  /*19d0*/  BSSY.RECONVERGENT B2, `(.L_x_230) ;  /* 0x000003a000027945 */ /* 0x000fe20003800200 */
[----:B------:R-:W-:Y:S02]  /*19e0*/  HFMA2 R25, -RZ, RZ, 0, 0 ;  /* 0x00000000ff197431 */ /* 0x000fe400000001ff */
[----:B------:R-:W-:Y:S01]  /*19f0*/  IMAD.MOV.U32 R23, RZ, RZ, RZ ;  /* 0x000000ffff177224 */ /* 0x000fe200078e00ff */
[----:B------:R-:W-:-:S08]  /*1a00*/  MOV R19, RZ ;  /* 0x000000ff00137202 */ /* 0x000fd00000000f00 */
[----:B0-----:R-:W-:Y:S05]  /*1a10*/  @P0 BRA `(.L_x_231) ;  /* 0x0000000000d40947 */ /* 0x001fea0003800000 */
[-C--:B------:R-:W-:Y:S01]  /*1a20*/  FMUL R11, R14, R14.reuse ;  /* 0x0000000e0e0b7220 */ /* 0x080fe20000400000 */
[----:B------:R-:W-:Y:S01]  /*1a30*/  UMOV UR4, 0x54442d18 ;  /* 0x54442d1800047882 */ /* 0x000fe20000000000 */
[----:B------:R-:W-:Y:S01]  /*1a40*/  UMOV UR5, 0x400921fb ;  /* 0x400921fb00057882 */ /* 0x000fe20000000000 */
[----:B------:R-:W-:Y:S01]  /*1a50*/  MOV R20, 0x1 ;  /* 0x0000000100147802 */ /* 0x000fe20000000f00 */
[----:B------:R-:W-:Y:S01]  /*1a60*/  FMUL R11, R11, R14 ;  /* 0x0000000e0b0b7220 */ /* 0x000fe20000400000 */
[----:B------:R-:W-:-:S03]  /*1a70*/  FADD R19, -R17, R14 ;  /* 0x0000000e11137221 */ /* 0x000fc60000000100 */
        /* <DEDUP_REMOVED lines=21> */
.L_x_232:
[----:B------:R-:W0:Y:S01]  /*1bd0*/  F2F.F64.F32 R24, R17 ;  /* 0x0000001100187310 */ /* 0x000e220000201800 */
[----:B------:R-:W-:Y:S01]  /*1be0*/  MOV R22, 0x1 ;  /* 0x0000000100167802 */ /* 0x000fe20000000f00 */
[----:B------:R-:W-:Y:S06]  /*1bf0*/  BSSY.RECONVERGENT B4, `(.L_x_233) ;  /* 0x0000013000047945 */ /* 0x000fec0003800200 */
        /* <DEDUP_REMOVED lines=18> */
.L_x_234:
[----:B------:R-:W-:Y:S05]  /*1d20*/  BSYNC.RECONVERGENT B4 ;  /* 0x0000000000047941 */ /* 0x000fea0003800200 */
.L_x_233:
[----:B------:R-:W0:Y:S02]  /*1d30*/  F2F.F32.F64 R34, R34 ;  /* 0x0000002200227310 */ /* 0x000e240000301000 */
[-C--:B0-----:R-:W-:Y:S01]  /*1d40*/  FMUL R25, R3, R34.reuse ;  /* 0x0000002203197220 */ /* 0x081fe20000400000 */
[-C--:B------:R-:W-:Y:S01]  /*1d50*/  FMUL R23, R2, R34.reuse ;  /* 0x0000002202177220 */ /* 0x080fe20000400000 */
[----:B------:R-:W-:-:S07]  /*1d60*/  FMUL R19, R15, R34 ;  /* 0x000000220f137220 */ /* 0x000fce0000400000 */
.L_x_231:
[----:B------:R-:W-:Y:S05]  /*1d70*/  BSYNC.RECONVERGENT B2 ;  /* 0x0000000000027941 */ /* 0x000fea0003800200 */
.L_x_230:
        /* <DEDUP_REMOVED lines=13> */
[----:B------:R-:W-:Y:S05]  /*1e50*/  CALL.REL.NOINC `($__internal_8_$__cuda_sm3x_div_rn_noftz_f32_slowpath) ;  /* 0x0000001c00487944 */ /* 0x000fea0003c00000 */
.L_x_236:
[----:B------:R-:W-:Y:S05]  /*1e60*/  BSYNC.RECONVERGENT B2 ;  /* 0x0000000000027941 */ /* 0x000fea0003800200 */
.L_x_235:
[----:B------:R-:W0:Y:S02]  /*1e70*/  LDC.64 R2, c[0x0][0x398] ;  /* 0x0000e600ff027b82 */ /* 0x000e240000000a00 */
[----:B0-----:R-:W-:-:S06]  /*1e80*/  IMAD.WIDE.U32 R2, R5, 0x4, R2 ;  /* 0x0000000405027825 */ /* 0x001fcc00078e0002 */
[----:B------:R-:W2:Y:S02]  /*1e90*/  LDG.E.CONSTANT R2, desc[UR16][R2.64] ;  /* 0x0000001002027981 */ /* 0x000ea4000c1e9900 */
[----:B--2---:R-:W-:-:S04]  /*1ea0*/  FMUL R11, R2, R11 ;  /* 0x0000000b020b7220 */ /* 0x004fc80000400000 */
[C---:B------:R-:W-:Y:S01]  /*1eb0*/  FFMA R6, R11.reuse, -R25, R6 ;  /* 0x800000190b067223 */ /* 0x040fe20000000006 */
[C---:B------:R-:W-:Y:S01]  /*1ec0*/  FFMA R4, R11.reuse, -R23, R4 ;  /* 0x800000170b047223 */ /* 0x040fe20000000004 */
[----:B------:R-:W-:-:S07]  /*1ed0*/  FFMA R0, R11, -R19, R0 ;  /* 0x800000130b007223 */ /* 0x000fce0000000000 */
.L_x_226:
[----:B------:R-:W-:Y:S05]  /*1ee0*/  BSYNC.RECONVERGENT B1 ;  /* 0x0000000000017941 */ /* 0x000fea0003800200 */
.L_x_225:
[----:B------:R-:W-:-:S07]  /*1ef0*/  IADD3 R5, PT, PT, R5, 0x1, RZ ;  /* 0x0000000105057810 */ /* 0x000fce0007ffe0ff */
.L_x_224:
[----:B------:R-:W-:Y:S05]  /*1f00*/  BSYNC.RECONVERGENT B0 ;  /* 0x0000000000007941 */ /* 0x000fea0003800200 */
.L_x_223:
[----:B------:R-:W0:Y:S01]  /*1f10*/  LDCU UR4, c[0x0][0x3a8] ;  /* 0x00007500ff0477ac */ /* 0x000e220008000800 */
[----:B------:R-:W-:Y:S01]  /*1f20*/  BSSY.RECONVERGENT B0, `(.L_x_237) ;  /* 0x000014e000007945 */ /* 0x000fe20003800200 */
[----:B0-----:R-:W-:-:S13]  /*1f30*/  ISETP.GE.AND P0, PT, R5, UR4, PT ;  /* 0x0000000405007c0c */ /* 0x001fda000bf06270 */
[----:B------:R-:W-:Y:S05]  /*1f40*/  @P0 BRA `(.L_x_238) ;  /* 0x00000014002c0947 */ /* 0x000fea0003800000 */
        /* <DEDUP_REMOVED lines=27> */
[----:B------:R-:W-:Y:S01]  /*2100*/  MOV R2, R34 ;  /* 0x0000002200027202 */ /* 0x000fe20000000f00 */
[----:B------:R-:W-:-:S07]  /*2110*/  IMAD.MOV.U32 R3, RZ, RZ, R35 ;  /* 0x000000ffff037224 */ /* 0x000fce00078e0023 */
.L_x_239:
[----:B------:R-:W0:Y:S01]  /*2120*/  LDCU UR4, c[0x0][0x3a8] ;  /* 0x00007500ff0477ac */ /* 0x000e220008000800 */
[----:B------:R-:W-:Y:S01]  /*2130*/  BSSY.RECONVERGENT B1, `(.L_x_240) ;  /* 0x0000064000017945 */ /* 0x000fe20003800200 */
[C---:B------:R-:W-:Y:S02]  /*2140*/  IADD3 R15, PT, PT, R5.reuse, 0x1, RZ ;  /* 0x00000001050f7810 */ /* 0x040fe40007ffe0ff */
[----:B0-----:R-:W-:-:S04]  /*2150*/  IADD3 R11, PT, PT, -R5, UR4, RZ ;  /* 0x00000004050b7c10 */ /* 0x001fc8000fffe1ff */
[----:B------:R-:W-:-:S04]  /*2160*/  LOP3.LUT R11, R11, 0x1, RZ, 0xc0, !PT ;  /* 0x000000010b0b7812 */ /* 0x000fc800078ec0ff */
[----:B------:R-:W-:Y:S02]  /*2170*/  ISETP.NE.U32.AND P0, PT, R11, 0x1, PT ;  /* 0x000000010b00780c */ /* 0x000fe40003f05070 */
[----:B------:R-:W-:-:S11]  /*2180*/  MOV R11, R5 ;  /* 0x00000005000b7202 */ /* 0x000fd60000000f00 */
        /* <DEDUP_REMOVED lines=21> */
.L_x_243:
[----:B------:R-:W-:Y:S01]  /*22e0*/  FMUL.FTZ R16, R23, R14 ;  /* 0x0000000e17107220 */ /* 0x000fe20000410000 */
[----:B------:R-:W-:-:S03]  /*22f0*/  FMUL.FTZ R13, R14, 0.5 ;  /* 0x3f0000000e0d7820 */ /* 0x000fc60000410000 */
[----:B------:R-:W-:-:S04]  /*2300*/  FFMA R11, -R16, R16, R23 ;  /* 0x00000010100b7223 */ /* 0x000fc80000000117 */
[----:B------:R-:W-:-:S07]  /*2310*/  FFMA R16, R11, R13, R16 ;  /* 0x0000000d0b107223 */ /* 0x000fce0000000010 */
.L_x_244:
[----:B------:R-:W-:Y:S05]  /*2320*/  BSYNC.RECONVERGENT B2 ;  /* 0x0000000000027941 */ /* 0x000fea0003800200 */
.L_x_242:
[----:B------:R-:W0:Y:S01]  /*2330*/  LDC R13, c[0x0][0x3ac] ;  /* 0x0000eb00ff0d7b82 */ /* 0x000e220000000800 */
[----:B------:R-:W-:Y:S02]  /*2340*/  MOV R11, R15 ;  /* 0x0000000f000b7202 */ /* 0x000fe40000000f00 */
[----:B0-----:R-:W-:-:S13]  /*2350*/  FSETP.GEU.AND P0, PT, R16, R13, PT ;  /* 0x0000000d1000720b */ /* 0x001fda0003f0e000 */
[----:B------:R-:W-:Y:S05]  /*2360*/  @P0 BRA `(.L_x_241) ;  /* 0x0000000400000947 */ /* 0x000fea0003800000 */
[----:B------:R-:W0:Y:S08]  /*2370*/  LDC.64 R30, c[0x0][0x388] ;  /* 0x0000e200ff1e7b82 */ /* 0x000e300000000a00 */
[----:B------:R-:W1:Y:S01]  /*2380*/  LDC.64 R32, c[0x0][0x390] ;  /* 0x0000e400ff207b82 */ /* 0x000e620000000a00 */
[----:B0-----:R-:W-:-:S06]  /*2390*/  IMAD.WIDE.U32 R30, R5, 0x4, R30 ;  /* 0x00000004051e7825 */ /* 0x001fcc00078e001e */
[----:B------:R0:W5:Y:S01]  /*23a0*/  LDG.E.CONSTANT R30, desc[UR16][R30.64] ;  /* 0x000000101e1e7981 */ /* 0x000162000c1e9900 */
[----:B-1----:R-:W-:-:S06]  /*23b0*/  IMAD.WIDE.U32 R32, R5, 0x4, R32 ;  /* 0x0000000405207825 */ /* 0x002fcc00078e0020 */
        /* <DEDUP_REMOVED lines=30> */
.L_x_248:
[----:B------:R-:W-:Y:S05]  /*25a0*/  BSYNC.RECONVERGENT B4 ;  /* 0x0000000000047941 */ /* 0x000fea0003800200 */
.L_x_247:
[----:B------:R-:W0:Y:S02]  /*25b0*/  F2F.F32.F64 R34, R34 ;  /* 0x0000002200227310 */ /* 0x000e240000301000 */
[-C--:B0-----:R-:W-:Y:S01]  /*25c0*/  FMUL R27, R18, R34.reuse ;  /* 0x00000022121b7220 */ /* 0x081fe20000400000 */
[-C--:B------:R-:W-:Y:S01]  /*25d0*/  FMUL R25, R17, R34.reuse ;  /* 0x0000002211197220 */ /* 0x080fe20000400000 */
[----:B------:R-:W-:-:S07]  /*25e0*/  FMUL R23, R19, R34 ;  /* 0x0000002213177220 */ /* 0x000fce0000400000 */
.L_x_246:
[----:B------:R-:W-:Y:S05]  /*25f0*/  BSYNC.RECONVERGENT B2 ;  /* 0x0000000000027941 */ /* 0x000fea0003800200 */
.L_x_245:
        /* <DEDUP_REMOVED lines=14> */
.L_x_250:
[----:B------:R-:W-:Y:S05]  /*26e0*/  BSYNC.RECONVERGENT B2 ;  /* 0x0000000000027941 */ /* 0x000fea0003800200 */
.L_x_249:
[----:B------:R-:W0:Y:S02]  /*26f0*/  LDC.64 R16, c[0x0][0x398] ;  /* 0x0000e600ff107b82 */ /* 0x000e240000000a00 */
[----:B0-----:R-:W-:-:S06]  /*2700*/  IMAD.WIDE.U32 R16, R5, 0x4, R16 ;  /* 0x0000000405107825 */ /* 0x001fcc00078e0010 */
[----:B------:R-:W2:Y:S02]  /*2710*/  LDG.E.CONSTANT R16, desc[UR16][R16.64] ;  /* 0x0000001010107981 */ /* 0x000ea4000c1e9900 */
[----:B--2---:R-:W-:-:S04]  /*2720*/  FMUL R11, R16, R11 ;  /* 0x0000000b100b7220 */ /* 0x004fc80000400000 */
[C---:B------:R-:W-:Y:S01]  /*2730*/  FFMA R6, R11.reuse, -R27, R6 ;  /* 0x8000001b0b067223 */ /* 0x040fe20000000006 */
[C---:B------:R-:W-:Y:S01]  /*2740*/  FFMA R4, R11.reuse, -R25, R4 ;  /* 0x800000190b047223 */ /* 0x040fe20000000004 */
[----:B------:R-:W-:Y:S01]  /*2750*/  FFMA R0, R11, -R23, R0 ;  /* 0x800000170b007223 */ /* 0x000fe20000000000 */
[----:B------:R-:W-:-:S07]  /*2760*/  MOV R11, R15 ;  /* 0x0000000f000b7202 */ /* 0x000fce0000000f00 */
.L_x_241:
[----:B------:R-:W-:Y:S05]  /*2770*/  BSYNC.RECONVERGENT B1 ;  /* 0x0000000000017941 */ /* 0x000fea0003800200 */
.L_x_240:
[----:B------:R-:W0:Y:S02]  /*2780*/  LDC R18, c[0x0][0x3a8] ;  /* 0x0000ea00ff127b82 */ /* 0x000e240000000800 */
[----:B0-----:R-:W-:-:S13]  /*2790*/  ISETP.NE.AND P0, PT, R15, R18, PT ;  /* 0x000000120f00720c */ /* 0x001fda0003f05270 */
[----:B------:R-:W-:Y:S05]  /*27a0*/  @!P0 BRA `(.L_x_238) ;  /* 0x0000000c00148947 */ /* 0x000fea0003800000 */
[----:B------:R-:W0:Y:S01]  /*27b0*/  LDC.64 R14, c[0x0][0x380] ;  /* 0x0000e000ff0e7b82 */ /* 0x000e220000000a00 */
[----:B------:R-:W1:Y:S01]  /*27c0*/  LDCU.128 UR8, c[0x0][0x390] ;  /* 0x00007200ff0877ac */ /* 0x000e620008000c00 */
[----:B------:R-:W-:Y:S02]  /*27d0*/  HFMA2 R17, -RZ, RZ, 0, 0 ;  /* 0x00000000ff117431 */ /* 0x000fe400000001ff */
[----:B------:R-:W-:Y:S01]  /*27e0*/  IMAD.MOV.U32 R16, RZ, RZ, 0x4 ;  /* 0x00000004ff107424 */ /* 0x000fe200078e00ff */
[C---:B------:R-:W-:Y:S01]  /*27f0*/  IADD3 R5, PT, PT, R11.reuse, -R18, RZ ;  /* 0x800000120b057210 */ /* 0x040fe20007ffe0ff */
[----:B------:R-:W2:Y:S02]  /*2800*/  LDCU.64 UR4, c[0x0][0x388] ;  /* 0x00007100ff0477ac */ /* 0x000ea40008000a00 */
[----:B------:R-:W-:-:S03]  /*2810*/  IMAD.WIDE.U32 R16, R11, 0x4, R16 ;  /* 0x000000040b107825 */ /* 0x000fc600078e0010 */
[C---:B-1----:R-:W-:Y:S02]  /*2820*/  IADD3 R40, P1, PT, R16.reuse, UR10, RZ ;  /* 0x0000000a10287c10 */ /* 0x042fe4000ff3e0ff */
[C---:B------:R-:W-:Y:S02]  /*2830*/  IADD3 R32, P3, PT, R16.reuse, UR8, RZ ;  /* 0x0000000810207c10 */ /* 0x040fe4000ff7e0ff */
[----:B--2---:R-:W-:Y:S01]  /*2840*/  IADD3 R38, P2, PT, R16, UR4, RZ ;  /* 0x0000000410267c10 */ /* 0x004fe2000ff5e0ff */
[----:B0-----:R-:W-:Y:S01]  /*2850*/  IMAD.WIDE.U32 R14, R11, 0xc, R14 ;  /* 0x0000000c0b0e7825 */ /* 0x001fe200078e000e */
[C---:B------:R-:W-:Y:S02]  /*2860*/  IADD3.X R41, PT, PT, R17.reuse, UR11, RZ, P1, !PT ;  /* 0x0000000b11297c10 */ /* 0x040fe40008ffe4ff */
[----:B------:R-:W-:Y:S02]  /*2870*/  IADD3.X R39, PT, PT, R17, UR5, RZ, P2, !PT ;  /* 0x0000000511277c10 */ /* 0x000fe400097fe4ff */
[----:B------:R-:W-:-:S02]  /*2880*/  IADD3 R42, P0, PT, R14, 0xc, RZ ;  /* 0x0000000c0e2a7810 */ /* 0x000fc40007f1e0ff */
[----:B------:R-:W-:-:S03]  /*2890*/  IADD3.X R33, PT, PT, R17, UR9, RZ, P3, !PT ;  /* 0x0000000911217c10 */ /* 0x000fc60009ffe4ff */
[----:B------:R-:W-:-:S08]  /*28a0*/  IMAD.X R43, RZ, RZ, R15, P0 ;  /* 0x000000ffff2b7224 */ /* 0x000fd000000e060f */
.L_x_273:
        /* <DEDUP_REMOVED lines=19> */
[----:B------:R-:W-:Y:S05]  /*29e0*/  BRA `(.L_x_253) ;  /* 0x0000000000107947 */ /* 0x000fea0003800000 */
.L_x_252:
[----:B------:R-:W-:Y:S01]  /*29f0*/  FMUL.FTZ R16, R19, R14 ;  /* 0x0000000e13107220 */ /* 0x000fe20000410000 */
[----:B------:R-:W-:-:S03]  /*2a00*/  FMUL.FTZ R13, R14, 0.5 ;  /* 0x3f0000000e0d7820 */ /* 0x000fc60000410000 */
[----:B------:R-:W-:-:S04]  /*2a10*/  FFMA R11, -R16, R16, R19 ;  /* 0x00000010100b7223 */ /* 0x000fc80000000113 */
[----:B------:R-:W-:-:S07]  /*2a20*/  FFMA R16, R11, R13, R16 ;  /* 0x0000000d0b107223 */ /* 0x000fce0000000010 */
.L_x_253:
[----:B------:R-:W-:Y:S05]  /*2a30*/  BSYNC.RECONVERGENT B1 ;  /* 0x0000000000017941 */ /* 0x000fea0003800200 */
.L_x_251:
        /* <DEDUP_REMOVED lines=14> */
[----:B------:R-:W-:Y:S01]  /*2b20*/  MOV R26, 0x1 ;  /* 0x00000001001a7802 */ /* 0x000fe20000000f00 */
[----:B------:R-:W-:Y:S01]  /*2b30*/  FADD R11, -R16, R11 ;  /* 0x0000000b100b7221 */ /* 0x000fe20000000100 */
[----:B------:R-:W-:Y:S05]  /*2b40*/  BSSY.RECONVERGENT B4, `(.L_x_258) ;  /* 0x0000013000047945 */ /* 0x000fea0003800200 */
        /* <DEDUP_REMOVED lines=18> */
.L_x_259:
[----:B------:R-:W-:Y:S05]  /*2c70*/  BSYNC.RECONVERGENT B4 ;  /* 0x0000000000047941 */ /* 0x000fea0003800200 */
.L_x_258:
[----:B------:R-:W0:Y:S02]  /*2c80*/  F2F.F32.F64 R34, R34 ;  /* 0x0000002200227310 */ /* 0x000e240000301000 */
[-C--:B0-----:R-:W-:Y:S01]  /*2c90*/  FMUL R27, R17, R34.reuse ;  /* 0x00000022111b7220 */ /* 0x081fe20000400000 */
[-C--:B------:R-:W-:Y:S01]  /*2ca0*/  FMUL R25, R15, R34.reuse ;  /* 0x000000220f197220 */ /* 0x080fe20000400000 */
[----:B------:R-:W-:-:S07]  /*2cb0*/  FMUL R23, R18, R34 ;  /* 0x0000002212177220 */ /* 0x000fce0000400000 */
.L_x_257:
[----:B------:R-:W-:Y:S05]  /*2cc0*/  BSYNC.RECONVERGENT B2 ;  /* 0x0000000000027941 */ /* 0x000fea0003800200 */
.L_x_256:
        /* <DEDUP_REMOVED lines=14> */
.L_x_261:
[----:B------:R-:W-:Y:S05]  /*2db0*/  BSYNC.RECONVERGENT B2 ;  /* 0x0000000000027941 */ /* 0x000fea0003800200 */
.L_x_260:
[----:B------:R-:W2:Y:S02]  /*2dc0*/  LDG.E.CONSTANT R14, desc[UR16][R40.64+-0x4] ;  /* 0xfffffc10280e7981 */ /* 0x000ea4000c1e9900 */
[----:B--2---:R-:W-:-:S04]  /*2dd0*/  FMUL R11, R14, R11 ;  /* 0x0000000b0e0b7220 */ /* 0x004fc80000400000 */
[C---:B------:R-:W-:Y:S01]  /*2de0*/  FFMA R6, R11.reuse, -R27, R6 ;  /* 0x8000001b0b067223 */ /* 0x040fe20000000006 */
[C---:B------:R-:W-:Y:S01]  /*2df0*/  FFMA R4, R11.reuse, -R25, R4 ;  /* 0x800000190b047223 */ /* 0x040fe20000000004 */
[----:B------:R-:W-:-:S07]  /*2e00*/  FFMA R0, R11, -R23, R0 ;  /* 0x800000170b007223 */ /* 0x000fce0000000000 */
.L_x_255:
[----:B------:R-:W-:Y:S05]  /*2e10*/  BSYNC.RECONVERGENT B1 ;  /* 0x0000000000017941 */ /* 0x000fea0003800200 */
.L_x_254:
        /* <DEDUP_REMOVED lines=18> */
.L_x_263:
[----:B------:R-:W-:Y:S01]  /*2f40*/  FMUL.FTZ R16, R19, R14 ;  /* 0x0000000e13107220 */ /* 0x000fe20000410000 */
[----:B------:R-:W-:-:S03]  /*2f50*/  FMUL.FTZ R13, R14, 0.5 ;  /* 0x3f0000000e0d7820 */ /* 0x000fc60000410000 */
[----:B------:R-:W-:-:S04]  /*2f60*/  FFMA R11, -R16, R16, R19 ;  /* 0x00000010100b7223 */ /* 0x000fc80000000113 */
[----:B------:R-:W-:-:S07]  /*2f70*/  FFMA R16, R11, R13, R16 ;  /* 0x0000000d0b107223 */ /* 0x000fce0000000010 */
.L_x_264:
[----:B------:R-:W-:Y:S05]  /*2f80*/  BSYNC.RECONVERGENT B1 ;  /* 0x0000000000017941 */ /* 0x000fea0003800200 */
.L_x_262:
        /* <DEDUP_REMOVED lines=35> */
.L_x_270:
[----:B------:R-:W-:Y:S05]  /*31c0*/  BSYNC.RECONVERGENT B4 ;  /* 0x0000000000047941 */ /* 0x000fea0003800200 */
.L_x_269:
[----:B------:R-:W0:Y:S02]  /*31d0*/  F2F.F32.F64 R34, R34 ;  /* 0x0000002200227310 */ /* 0x000e240000301000 */
[-C--:B0-----:R-:W-:Y:S01]  /*31e0*/  FMUL R27, R17, R34.reuse ;  /* 0x00000022111b7220 */ /* 0x081fe20000400000 */
[-C--:B------:R-:W-:Y:S01]  /*31f0*/  FMUL R25, R15, R34.reuse ;  /* 0x000000220f197220 */ /* 0x080fe20000400000 */
[----:B------:R-:W-:-:S07]  /*3200*/  FMUL R23, R18, R34 ;  /* 0x0000002212177220 */ /* 0x000fce0000400000 */
.L_x_268:
[----:B------:R-:W-:Y:S05]  /*3210*/  BSYNC.RECONVERGENT B2 ;  /* 0x0000000000027941 */ /* 0x000fea0003800200 */
.L_x_267:
        /* <DEDUP_REMOVED lines=14> */
.L_x_272:
[----:B------:R-:W-:Y:S05]  /*3300*/  BSYNC.RECONVERGENT B2 ;  /* 0x0000000000027941 */ /* 0x000fea0003800200 */
.L_x_271:
[----:B------:R-:W2:Y:S02]  /*3310*/  LDG.E.CONSTANT R14, desc[UR16][R40.64] ;  /* 0x00000010280e7981 */ /* 0x000ea4000c1e9900 */
[----:B--2---:R-:W-:-:S04]  /*3320*/  FMUL R11, R14, R11 ;  /* 0x0000000b0e0b7220 */ /* 0x004fc80000400000 */
[C---:B------:R-:W-:Y:S01]  /*3330*/  FFMA R6, R11.reuse, -R27, R6 ;  /* 0x8000001b0b067223 */ /* 0x040fe20000000006 */
[C---:B------:R-:W-:Y:S01]  /*3340*/  FFMA R4, R11.reuse, -R25, R4 ;  /* 0x800000190b047223 */ /* 0x040fe20000000004 */
[----:B------:R-:W-:-:S07]  /*3350*/  FFMA R0, R11, -R23, R0 ;  /* 0x800000170b007223 */ /* 0x000fce0000000000 */
.L_x_266:
[----:B------:R-:W-:Y:S05]  /*3360*/  BSYNC.RECONVERGENT B1 ;  /* 0x0000000000017941 */ /* 0x000fea0003800200 */
.L_x_265:
        /* <DEDUP_REMOVED lines=9> */
.L_x_238:
[----:B------:R-:W-:Y:S05]  /*3400*/  BSYNC.RECONVERGENT B0 ;  /* 0x0000000000007941 */ /* 0x000fea0003800200 */
.L_x_237:
[----:B------:R-:W0:Y:S02]  /*3410*/  LDC.64 R2, c[0x0][0x3a0] ;  /* 0x0000e800ff027b82 */ /* 0x000e240000000a00 */
[----:B0-----:R-:W-:-:S05]  /*3420*/  IMAD.WIDE R12, R12, 0xc, R2 ;  /* 0x0000000c0c0c7825 */ /* 0x001fca00078e0202 */
[----:B------:R-:W-:Y:S04]  /*3430*/  REDG.E.ADD.F32.FTZ.RN.STRONG.GPU desc[UR16][R12.64], R6 ;  /* 0x000000060c0079a6 */ /* 0x000fe8000c12f310 */
[----:B------:R-:W-:Y:S04]  /*3440*/  REDG.E.ADD.F32.FTZ.RN.STRONG.GPU desc[UR16][R12.64+0x4], R4 ;  /* 0x000004040c0079a6 */ /* 0x000fe8000c12f310 */
[----:B------:R-:W-:Y:S01]  /*3450*/  REDG.E.ADD.F32.FTZ.RN.STRONG.GPU desc[UR16][R12.64+0x8], R0 ;  /* 0x000008000c0079a6 */ /* 0x000fe2000c12f310 */
[----:B------:R-:W-:Y:S05]  /*3460*/  EXIT ;  /* 0x000000000000794d */ /* 0x000fea0003800000 */
        .weak           $__internal_6_$__cuda_sm20_div_rn_f64_full
        .type           $__internal_6_$__cuda_sm20_div_rn_f64_full,@function
        .size           $__internal_6_$__cuda_sm20_div_rn_f64_full,($__internal_7_$__cuda_sm20_sqrt_rn_f32_slowpath - $__internal_6_$__cuda_sm20_div_rn_f64_full)
$__internal_6_$__cuda_sm20_div_rn_f64_full:
        /* <DEDUP_REMOVED lines=8> */
[----:B------:R-:W-:Y:S01]  /*34f0*/  LOP3.LUT R13, R25, 0x7ff00000, RZ, 0xc0, !PT ;  /* 0x7ff00000190d7812 */ /* 0x000fe200078ec0ff */
[----:B------:R-:W-:-:S03]  /*3500*/  @!P0 DMUL R22, R24, 8.98846567431157953865e+307 ;  /* 0x7fe0000018168828 */ /* 0x000fc60000000000 */
[C---:B------:R-:W-:Y:S01]  /*3510*/  ISETP.GE.U32.AND P2, PT, R16.reuse, R13, PT ;  /* 0x0000000d1000720c */ /* 0x040fe20003f46070 */
[----:B------:R-:W-:Y:S01]  /*3520*/  @!P3 IMAD.MOV.U32 R34, RZ, RZ, RZ ;  /* 0x000000ffff22b224 */ /* 0x000fe200078e00ff */
[----:B------:R-:W-:Y:S01]  /*3530*/  @!P3 LOP3.LUT R11, R25, 0x7ff00000, RZ, 0xc0, !PT ;  /* 0x7ff00000190bb812 */ /* 0x000fe200078ec0ff */
[----:B------:R-:W0:Y:S03]  /*3540*/  MUFU.RCP64H R29, R23 ;  /* 0x00000017001d7308 */ /* 0x000e260000001800 */
[----:B------:R-:W-:Y:S02]  /*3550*/  @!P3 ISETP.GE.U32.AND P4, PT, R16, R11, PT ;  /* 0x0000000b1000b20c */ /* 0x000fe40003f86070 */
[----:B------:R-:W-:Y:S02]  /*3560*/  MOV R11, 0x1ca00000 ;  /* 0x1ca00000000b7802 */ /* 0x000fe40000000f00 */
[----:B------:R-:W-:-:S02]  /*3570*/  @!P0 LOP3.LUT R13, R23, 0x7ff00000, RZ, 0xc0, !PT ;  /* 0x7ff00000170d8812 */ /* 0x000fc400078ec0ff */
[----:B------:R-:W-:Y:S01]  /*3580*/  @!P3 SEL R31, R11, 0x63400000, !P4 ;  /* 0x634000000b1fb807 */ /* 0x000fe20006000000 */
[----:B0-----:R-:W-:-:S08]  /*3590*/  DFMA R20, R28, -R22, 1 ;  /* 0x3ff000001c14742b */ /* 0x001fd00000000816 */
[----:B------:R-:W-:-:S08]  /*35a0*/  DFMA R20, R20, R20, R20 ;  /* 0x000000141414722b */ /* 0x000fd00000000014 */
[----:B------:R-:W-:Y:S01]  /*35b0*/  DFMA R28, R28, R20, R28 ;  /* 0x000000141c1c722b */ /* 0x000fe2000000001c */
[--C-:B------:R-:W-:Y:S02]  /*35c0*/  @!P3 LOP3.LUT R20, R31, 0x80000000, R27.reuse, 0xf8, !PT ;  /* 0x800000001f14b812 */ /* 0x100fe400078ef81b */
[----:B------:R-:W-:Y:S02]  /*35d0*/  SEL R21, R11, 0x63400000, !P2 ;  /* 0x634000000b157807 */ /* 0x000fe40005000000 */
[----:B------:R-:W-:Y:S02]  /*35e0*/  @!P3 LOP3.LUT R35, R20, 0x100000, RZ, 0xfc, !PT ;  /* 0x001000001423b812 */ /* 0x000fe400078efcff */
[----:B------:R-:W-:Y:S01]  /*35f0*/  LOP3.LUT R21, R21, 0x800fffff, R27, 0xf8, !PT ;  /* 0x800fffff15157812 */ /* 0x000fe200078ef81b */
[----:B------:R-:W-:Y:S01]  /*3600*/  DFMA R36, R28, -R22, 1 ;  /* 0x3ff000001c24742b */ /* 0x000fe20000000816 */
[----:B------:R-:W-:-:S06]  /*3610*/  MOV R20, R26 ;  /* 0x0000001a00147202 */ /* 0x000fcc0000000f00 */
[----:B------:R-:W-:Y:S02]  /*3620*/  @!P3 DFMA R20, R20, 2, -R34 ;  /* 0x400000001414b82b */ /* 0x000fe40000000822 */
[----:B------:R-:W-:-:S08]  /*3630*/  DFMA R36, R28, R36, R28 ;  /* 0x000000241c24722b */ /* 0x000fd0000000001c */
[----:B------:R-:W-:Y:S01]  /*3640*/  @!P3 LOP3.LUT R16, R21, 0x7ff00000, RZ, 0xc0, !PT ;  /* 0x7ff000001510b812 */ /* 0x000fe200078ec0ff */
[----:B------:R-:W-:-:S03]  /*3650*/  DMUL R34, R36, R20 ;  /* 0x0000001424227228 */ /* 0x000fc60000000000 */
[----:B------:R-:W-:-:S04]  /*3660*/  IADD3 R31, PT, PT, R16, -0x1, RZ ;  /* 0xffffffff101f7810 */ /* 0x000fc80007ffe0ff */
[----:B------:R-:W-:Y:S01]  /*3670*/  ISETP.GT.U32.AND P0, PT, R31, 0x7feffffe, PT ;  /* 0x7feffffe1f00780c */ /* 0x000fe20003f04070 */
[----:B------:R-:W-:Y:S01]  /*3680*/  DFMA R28, R34, -R22, R20 ;  /* 0x80000016221c722b */ /* 0x000fe20000000014 */
[----:B------:R-:W-:-:S04]  /*3690*/  IADD3 R31, PT, PT, R13, -0x1, RZ ;  /* 0xffffffff0d1f7810 */ /* 0x000fc80007ffe0ff */
[----:B------:R-:W-:-:S03]  /*36a0*/  ISETP.GT.U32.OR P0, PT, R31, 0x7feffffe, P0 ;  /* 0x7feffffe1f00780c */ /* 0x000fc60000704470 */
[----:B------:R-:W-:-:S10]  /*36b0*/  DFMA R28, R36, R28, R34 ;  /* 0x0000001c241c722b */ /* 0x000fd40000000022 */
[----:B------:R-:W-:Y:S05]  /*36c0*/  @P0 BRA `(.L_x_275) ;  /* 0x0000000000700947 */ /* 0x000fea0003800000 */
[----:B------:R-:W-:Y:S02]  /*36d0*/  LOP3.LUT R26, R27, 0x7ff00000, RZ, 0xc0, !PT ;  /* 0x7ff000001b1a7812 */ /* 0x000fe400078ec0ff */
[----:B------:R-:W-:-:S04]  /*36e0*/  LOP3.LUT R13, R25, 0x7ff00000, RZ, 0xc0, !PT ;  /* 0x7ff00000190d7812 */ /* 0x000fc800078ec0ff */
[CC--:B------:R-:W-:Y:S02]  /*36f0*/  VIADDMNMX R16, R26.reuse, -R13.reuse, 0xb9600000, !PT ;  /* 0xb96000001a107446 */ /* 0x0c0fe4000780090d */
[----:B------:R-:W-:Y:S02]  /*3700*/  ISETP.GE.U32.AND P0, PT, R26, R13, PT ;  /* 0x0000000d1a00720c */ /* 0x000fe40003f06070 */
[----:B------:R-:W-:Y:S02]  /*3710*/  VIMNMX R16, PT, PT, R16, 0x46a00000, PT ;  /* 0x46a0000010107848 */ /* 0x000fe40003fe0100 */
[----:B------:R-:W-:Y:S02]  /*3720*/  SEL R11, R11, 0x63400000, !P0 ;  /* 0x634000000b0b7807 */ /* 0x000fe40004000000 */
[----:B------:R-:W-:-:S03]  /*3730*/  MOV R26, RZ ;  /* 0x000000ff001a7202 */ /* 0x000fc60000000f00 */
[----:B------:R-:W-:-:S05]  /*3740*/  IMAD.IADD R11, R16, 0x1, -R11 ;  /* 0x00000001100b7824 */ /* 0x000fca00078e0a0b */
[----:B------:R-:W-:-:S06]  /*3750*/  IADD3 R27, PT, PT, R11, 0x7fe00000, RZ ;  /* 0x7fe000000b1b7810 */ /* 0x000fcc0007ffe0ff */
        /* <DEDUP_REMOVED lines=9> */
[C---:B------:R-:W-:Y:S02]  /*37f0*/  IADD3 R21, PT, PT, -R11.reuse, RZ, RZ ;  /* 0x000000ff0b157210 */ /* 0x040fe40007ffe1ff */
[----:B------:R-:W-:Y:S02]  /*3800*/  MOV R20, RZ ;  /* 0x000000ff00147202 */ /* 0x000fe40000000f00 */
[----:B------:R-:W-:-:S04]  /*3810*/  IADD3 R11, PT, PT, -R11, -0x43300000, RZ ;  /* 0xbcd000000b0b7810 */ /* 0x000fc80007ffe1ff */
[----:B------:R-:W-:Y:S02]  /*3820*/  DFMA R20, R34, -R20, R28 ;  /* 0x800000142214722b */ /* 0x000fe4000000001c */
[----:B------:R-:W-:-:S08]  /*3830*/  DMUL.RP R28, R28, R26 ;  /* 0x0000001a1c1c7228 */ /* 0x000fd00000008000 */
[----:B------:R-:W-:Y:S02]  /*3840*/  FSETP.NEU.AND P0, PT, |R21|, R11, PT ;  /* 0x0000000b1500720b */ /* 0x000fe40003f0d200 */
[----:B------:R-:W-:Y:S02]  /*3850*/  LOP3.LUT R11, R29, R24, RZ, 0x3c, !PT ;  /* 0x000000181d0b7212 */ /* 0x000fe400078e3cff */
[----:B------:R-:W-:Y:S02]  /*3860*/  FSEL R34, R28, R34, !P0 ;  /* 0x000000221c227208 */ /* 0x000fe40004000000 */
[----:B------:R-:W-:Y:S01]  /*3870*/  FSEL R35, R11, R35, !P0 ;  /* 0x000000230b237208 */ /* 0x000fe20004000000 */
[----:B------:R-:W-:Y:S06]  /*3880*/  BRA `(.L_x_276) ;  /* 0x0000000000547947 */ /* 0x000fec0003800000 */
.L_x_275:
[----:B------:R-:W-:-:S14]  /*3890*/  DSETP.NAN.AND P0, PT, R26, R26, PT ;  /* 0x0000001a1a00722a */ /* 0x000fdc0003f08000 */
[----:B------:R-:W-:Y:S05]  /*38a0*/  @P0 BRA `(.L_x_277) ;  /* 0x0000000000440947 */ /* 0x000fea0003800000 */
[----:B------:R-:W-:-:S14]  /*38b0*/  DSETP.NAN.AND P0, PT, R24, R24, PT ;  /* 0x000000181800722a */ /* 0x000fdc0003f08000 */
[----:B------:R-:W-:Y:S05]  /*38c0*/  @P0 BRA `(.L_x_278) ;  /* 0x0000000000300947 */ /* 0x000fea0003800000 */
[----:B------:R-:W-:Y:S01]  /*38d0*/  ISETP.NE.AND P0, PT, R16, R13, PT ;  /* 0x0000000d1000720c */ /* 0x000fe20003f05270 */
[----:B------:R-:W-:Y:S01]  /*38e0*/  IMAD.MOV.U32 R34, RZ, RZ, 0x0 ;  /* 0x00000000ff227424 */ /* 0x000fe200078e00ff */
        /* <DEDUP_REMOVED lines=10> */
.L_x_278:
[----:B------:R-:W-:Y:S02]  /*3990*/  LOP3.LUT R35, R25, 0x80000, RZ, 0xfc, !PT ;  /* 0x0008000019237812 */ /* 0x000fe400078efcff */
[----:B------:R-:W-:Y:S01]  /*39a0*/  MOV R34, R24 ;  /* 0x0000001800227202 */ /* 0x000fe20000000f00 */
[----:B------:R-:W-:Y:S06]  /*39b0*/  BRA `(.L_x_276) ;  /* 0x0000000000087947 */ /* 0x000fec0003800000 */
.L_x_277:
[----:B------:R-:W-:Y:S01]  /*39c0*/  LOP3.LUT R35, R27, 0x80000, RZ, 0xfc, !PT ;  /* 0x000800001b237812 */ /* 0x000fe200078efcff */
[----:B------:R-:W-:-:S07]  /*39d0*/  IMAD.MOV.U32 R34, RZ, RZ, R26 ;  /* 0x000000ffff227224 */ /* 0x000fce00078e001a */
.L_x_276:
[----:B------:R-:W-:Y:S05]  /*39e0*/  BSYNC.RECONVERGENT B3 ;  /* 0x0000000000037941 */ /* 0x000fea0003800200 */
.L_x_274:
[----:B------:R-:W-:Y:S01]  /*39f0*/  HFMA2 R21, -RZ, RZ, 0, 0 ;  /* 0x00000000ff157431 */ /* 0x000fe200000001ff */
[----:B------:R-:W-:-:S04]  /*3a00*/  MOV R20, R14 ;  /* 0x0000000e00147202 */ /* 0x000fc80000000f00 */
[----:B------:R-:W-:Y:S05]  /*3a10*/  RET.REL.NODEC R20 `(_ZN8physgrad32calculate_pressure_forces_kernelEPK6float3PKfS4_S4_PS0_if) ;  /* 0xffffffc414787950 */ /* 0x000fea0003c3ffff */
        .weak           $__internal_7_$__cuda_sm20_sqrt_rn_f32_slowpath
        .type           $__internal_7_$__cuda_sm20_sqrt_rn_f32_slowpath,@function
        .size           $__internal_7_$__cuda_sm20_sqrt_rn_f32_slowpath,($__internal_8_$__cuda_sm3x_div_rn_noftz_f32_slowpath - $__internal_7_$__cuda_sm20_sqrt_rn_f32_slowpath)
$__internal_7_$__cuda_sm20_sqrt_rn_f32_slowpath:
[----:B------:R-:W-:-:S13]  /*3a20*/  LOP3.LUT P0, RZ, R11, 0x7fffffff, RZ, 0xc0, !PT ;  /* 0x7fffffff0bff7812 */ /* 0x000fda000780c0ff */
[----:B------:R-:W-:Y:S01]  /*3a30*/  @!P0 IMAD.MOV.U32 R16, RZ, RZ, R11 ;  /* 0x000000ffff108224 */ /* 0x000fe200078e000b */
        /* <DEDUP_REMOVED lines=17> */
.L_x_279:
[----:B------:R-:W-:Y:S02]  /*3b50*/  HFMA2 R21, -RZ, RZ, 0, 0 ;  /* 0x00000000ff157431 */ /* 0x000fe400000001ff */
[----:B------:R-:W-:-:S04]  /*3b60*/  IMAD.MOV.U32 R20, RZ, RZ, R14 ;  /* 0x000000ffff147224 */ /* 0x000fc800078e000e */
[----:B------:R-:W-:Y:S05]  /*3b70*/  RET.REL.NODEC R20 `(_ZN8physgrad32calculate_pressure_forces_kernelEPK6float3PKfS4_S4_PS0_if) ;  /* 0xffffffc414207950 */ /* 0x000fea0003c3ffff */
        .weak           $__internal_8_$__cuda_sm3x_div_rn_noftz_f32_slowpath
        .type           $__internal_8_$__cuda_sm3x_div_rn_noftz_f32_slowpath,@function
        .size           $__internal_8_$__cuda_sm3x_div_rn_noftz_f32_slowpath,(.L_x_336 - $__internal_8_$__cuda_sm3x_div_rn_noftz_f32_slowpath)
$__internal_8_$__cuda_sm3x_div_rn_noftz_f32_slowpath:
        /* <DEDUP_REMOVED lines=30> */
[----:B------:R-:W-:Y:S02]  /*3d60*/  @!P0 IMAD.MOV.U32 R17, RZ, RZ, -0x40 ;  /* 0xffffffc0ff118424 */ /* 0x000fe400078e00ff */
[----:B------:R-:W-:Y:S01]  /*3d70*/  @!P0 FFMA R14, R14, 1.84467440737095516160e+19, RZ ;  /* 0x5f8000000e0e8823 */ /* 0x000fe200000000ff */
[----:B------:R-:W-:Y:S02]  /*3d80*/  @!P2 FFMA R11, R11, 1.84467440737095516160e+19, RZ ;  /* 0x5f8000000b0ba823 */ /* 0x000fe400000000ff */
[----:B------:R-:W-:-:S07]  /*3d90*/  @!P2 IADD3 R17, PT, PT, R17, 0x40, RZ ;  /* 0x000000401111a810 */ /* 0x000fce0007ffe0ff */
.L_x_281:
[----:B------:R-:W-:Y:S01]  /*3da0*/  LEA R24, R13, 0xc0800000, 0x17 ;  /* 0xc08000000d187811 */ /* 0x000fe200078eb8ff */
[----:B------:R-:W-:Y:S01]  /*3db0*/  VIADD R18, R18, 0xffffff81 ;  /* 0xffffff8112127836 */ /* 0x000fe20000000000 */
[----:B------:R-:W-:Y:S02]  /*3dc0*/  BSSY.RECONVERGENT B4, `(.L_x_286) ;  /* 0x0000035000047945 */ /* 0x000fe40003800200 */
[----:B------:R-:W-:Y:S01]  /*3dd0*/  IADD3 R24, PT, PT, -R24, R11, RZ ;  /* 0x0000000b18187210 */ /* 0x000fe20007ffe1ff */
[----:B------:R-:W-:-:S03]  /*3de0*/  IMAD R11, R18, -0x800000, R14 ;  /* 0xff800000120b7824 */ /* 0x000fc600078e020e */
[----:B------:R-:W0:Y:S01]  /*3df0*/  MUFU.RCP R20, R24 ;  /* 0x0000001800147308 */ /* 0x000e220000001000 */
[----:B------:R-:W-:-:S04]  /*3e00*/  FADD.FTZ R22, -R24, -RZ ;  /* 0x800000ff18167221 */ /* 0x000fc80000010100 */
[----:B0-----:R-:W-:-:S04]  /*3e10*/  FFMA R21, R20, R22, 1 ;  /* 0x3f80000014157423 */ /* 0x001fc80000000016 */
[----:B------:R-:W-:-:S04]  /*3e20*/  FFMA R20, R20, R21, R20 ;  /* 0x0000001514147223 */ /* 0x000fc80000000014 */
[----:B------:R-:W-:-:S04]  /*3e30*/  FFMA R21, R11, R20, RZ ;  /* 0x000000140b157223 */ /* 0x000fc800000000ff */
[----:B------:R-:W-:-:S04]  /*3e40*/  FFMA R14, R22, R21, R11 ;  /* 0x00000015160e7223 */ /* 0x000fc8000000000b */
[----:B------:R-:W-:Y:S01]  /*3e50*/  FFMA R21, R20, R14, R21 ;  /* 0x0000000e14157223 */ /* 0x000fe20000000015 */
[----:B------:R-:W-:-:S03]  /*3e60*/  IADD3 R14, PT, PT, R18, 0x7f, -R13 ;  /* 0x0000007f120e7810 */ /* 0x000fc60007ffe80d */
[----:B------:R-:W-:Y:S01]  /*3e70*/  FFMA R22, R22, R21, R11 ;  /* 0x0000001516167223 */ /* 0x000fe2000000000b */
[----:B------:R-:W-:-:S03]  /*3e80*/  IADD3 R14, PT, PT, R14, R17, RZ ;  /* 0x000000110e0e7210 */ /* 0x000fc60007ffe0ff */
[----:B------:R-:W-:-:S05]  /*3e90*/  FFMA R11, R20, R22, R21 ;  /* 0x00000016140b7223 */ /* 0x000fca0000000015 */
[----:B------:R-:W-:-:S04]  /*3ea0*/  SHF.R.U32.HI R13, RZ, 0x17, R11 ;  /* 0x00000017ff0d7819 */ /* 0x000fc8000001160b */
[----:B------:R-:W-:-:S04]  /*3eb0*/  LOP3.LUT R13, R13, 0xff, RZ, 0xc0, !PT ;  /* 0x000000ff0d0d7812 */ /* 0x000fc800078ec0ff */
[----:B------:R-:W-:-:S05]  /*3ec0*/  IADD3 R13, PT, PT, R13, R14, RZ ;  /* 0x0000000e0d0d7210 */ /* 0x000fca0007ffe0ff */
[----:B------:R-:W-:-:S05]  /*3ed0*/  VIADD R17, R13, 0xffffffff ;  /* 0xffffffff0d117836 */ /* 0x000fca0000000000 */
        /* <DEDUP_REMOVED lines=12> */
[C---:B------:R-:W-:Y:S02]  /*3fa0*/  IADD3 R18, PT, PT, R13.reuse, 0x20, RZ ;  /* 0x000000200d127810 */ /* 0x040fe40007ffe0ff */
[----:B------:R-:W-:Y:S02]  /*3fb0*/  LOP3.LUT R14, R14, 0x7fffff, RZ, 0xc0, !PT ;  /* 0x007fffff0e0e7812 */ /* 0x000fe400078ec0ff */
[C---:B------:R-:W-:Y:S02]  /*3fc0*/  ISETP.NE.AND P3, PT, R13.reuse, RZ, PT ;  /* 0x000000ff0d00720c */ /* 0x040fe40003f65270 */
[----:B------:R-:W-:Y:S02]  /*3fd0*/  LOP3.LUT R21, R14, 0x800000, RZ, 0xfc, !PT ;  /* 0x008000000e157812 */ /* 0x000fe400078efcff */
[----:B------:R-:W-:-:S02]  /*3fe0*/  ISETP.NE.AND P2, PT, R13, RZ, PT ;  /* 0x000000ff0d00720c */ /* 0x000fc40003f45270 */
        /* <DEDUP_REMOVED lines=14> */
.L_x_288:
[----:B------:R-:W-:-:S04]  /*40d0*/  LOP3.LUT R11, R11, 0x80000000, RZ, 0xc0, !PT ;  /* 0x800000000b0b7812 */ /* 0x000fc800078ec0ff */
[----:B------:R-:W-:Y:S01]  /*40e0*/  LOP3.LUT R11, R11, 0x7f800000, RZ, 0xfc, !PT ;  /* 0x7f8000000b0b7812 */ /* 0x000fe200078efcff */
[----:B------:R-:W-:Y:S06]  /*40f0*/  BRA `(.L_x_289) ;  /* 0x0000000000047947 */ /* 0x000fec0003800000 */
.L_x_287:
[----:B------:R-:W-:-:S07]  /*4100*/  LEA R11, R14, R11, 0x17 ;  /* 0x0000000b0e0b7211 */ /* 0x000fce00078eb8ff */
.L_x_289:
[----:B------:R-:W-:Y:S05]  /*4110*/  BSYNC.RECONVERGENT B4 ;  /* 0x0000000000047941 */ /* 0x000fea0003800200 */
.L_x_286:
[----:B------:R-:W-:Y:S05]  /*4120*/  BRA `(.L_x_290) ;  /* 0x0000000000207947 */ /* 0x000fea0003800000 */
.L_x_285:
[----:B------:R-:W-:-:S04]  /*4130*/  LOP3.LUT R11, R11, 0x80000000, R14, 0x48, !PT ;  /* 0x800000000b0b7812 */ /* 0x000fc800078e480e */
[----:B------:R-:W-:Y:S01]  /*4140*/  LOP3.LUT R11, R11, 0x7f800000, RZ, 0xfc, !PT ;  /* 0x7f8000000b0b7812 */ /* 0x000fe200078efcff */
[----:B------:R-:W-:Y:S06]  /*4150*/  BRA `(.L_x_290) ;  /* 0x0000000000147947 */ /* 0x000fec0003800000 */
.L_x_284:
[----:B------:R-:W-:Y:S01]  /*4160*/  LOP3.LUT R11, R11, 0x80000000, R14, 0x48, !PT ;  /* 0x800000000b0b7812 */ /* 0x000fe200078e480e */
[----:B------:R-:W-:Y:S06]  /*4170*/  BRA `(.L_x_290) ;  /* 0x00000000000c7947 */ /* 0x000fec0003800000 */
.L_x_283:
[----:B------:R-:W0:Y:S01]  /*4180*/  MUFU.RSQ R11, -QNAN ;  /* 0xffc00000000b7908 */ /* 0x000e220000001400 */
[----:B------:R-:W-:Y:S05]  /*4190*/  BRA `(.L_x_290) ;  /* 0x0000000000047947 */ /* 0x000fea0003800000 */
.L_x_282:
[----:B------:R-:W-:-:S07]  /*41a0*/  FADD.FTZ R11, R14, R11 ;  /* 0x0000000b0e0b7221 */ /* 0x000fce0000010000 */
.L_x_290:
[----:B------:R-:W-:Y:S05]  /*41b0*/  BSYNC.RECONVERGENT B3 ;  /* 0x0000000000037941 */ /* 0x000fea0003800200 */
.L_x_280:
[----:B------:R-:W-:-:S04]  /*41c0*/  HFMA2 R17, -RZ, RZ, 0, 0 ;  /* 0x00000000ff117431 */ /* 0x000fc800000001ff */
[----:B0-----:R-:W-:Y:S05]  /*41d0*/  RET.REL.NODEC R16 `(_ZN8physgrad32calculate_pressure_forces_kernelEPK6float3PKfS4_S4_PS0_if) ;  /* 0xffffffbc10887950 */ /* 0x001fea0003c3ffff */
.L_x_291:
        /* <DEDUP_REMOVED lines=10> */
.L_x_336:


//--------------------- .text._ZN8physgrad25calculate_pressure_kernelEPKfPfiff --------------------------
	.section	.text._ZN8physgrad25calculate_pressure_kernelEPKfPfiff,"ax",@progbits
	.align	128
        .global         _ZN8physgrad25calculate_pressure_kernelEPKfPfiff
        .type           _ZN8physgrad25calculate_pressure_kernelEPKfPfiff,@function
        .size           _ZN8physgrad25calculate_pressure_kernelEPKfPfiff,(.L_x_344 - _ZN8physgrad25calculate_pressure_kernelEPKfPfiff)
        .other          _ZN8physgrad25calculate_pressure_kernelEPKfPfiff,@"STO_CUDA_ENTRY STV_DEFAULT"
_ZN8physgrad25calculate_pressure_kernelEPKfPfiff:
.text._ZN8physgrad25calculate_pressure_kernelEPKfPfiff:
        /* <DEDUP_REMOVED lines=13> */
[----:B0-----:R-:W-:-:S06]  /*00d0*/  IMAD.WIDE R2, R7, 0x4, R2 ;  /* 0x0000000407027825 */ /* 0x001fcc00078e0202 */
[----:B-1----:R-:W2:Y:S01]  /*00e0*/  LDG.E.CONSTANT R2, desc[UR4][R2.64] ;  /* 0x0000000402027981 */ /* 0x002ea2000c1e9900 */
[----:B---3--:R-:W-:-:S04]  /*00f0*/  IMAD.WIDE R4, R7, 0x4, R4 ;  /* 0x0000000407047825 */ /* 0x008fc800078e0204 */
[----:B--2---:R-:W-:-:S04]  /*0100*/  FADD R0, R2, -UR6 ;  /* 0x8000000602007e21 */ /* 0x004fc80008000000 */
[----:B----4-:R-:W-:-:S05]  /*0110*/  FMUL R0, R0, UR7 ;  /* 0x0000000700007c20 */ /* 0x010fca0008400000 */
[----:B------:R-:W-:-:S05]  /*0120*/  FMNMX R7, RZ, R0, !PT ;  /* 0x00000000ff077209 */ /* 0x000fca0007800000 */
[----:B------:R-:W-:Y:S01]  /*0130*/  STG.E desc[UR4][R4.64], R7 ;  /* 0x0000000704007986 */ /* 0x000fe2000c101904 */
[----:B------:R-:W-:Y:S05]  /*0140*/  EXIT ;  /* 0x000000000000794d */ /* 0x000fea0003800000 */
.L_x_292:
        /* <DEDUP_REMOVED lines=11> */
.L_x_344:


//--------------------- .text._ZN8physgrad24calculate_density_kernelEPK6float3PfPKfif --------------------------
	.section	.text._ZN8physgrad24calculate_density_kernelEPK6float3PfPKfif,"ax",@progbits
	.align	128
        .global         _ZN8physgrad24calculate_density_kernelEPK6float3PfPKfif
        .type           _ZN8physgrad24calculate_density_kernelEPK6float3PfPKfif,@function
        .size           _ZN8physgrad24calculate_density_kernelEPK6float3PfPKfif,(.L_x_338 - _ZN8physgrad24calculate_density_kernelEPK6float3PfPKfif)
        .other          _ZN8physgrad24calculate_density_kernelEPK6float3PfPKfif,@"STO_CUDA_ENTRY STV_DEFAULT"
_ZN8physgrad24calculate_density_kernelEPK6float3PfPKfif:
.text._ZN8physgrad24calculate_density_kernelEPK6float3PfPKfif:
        /* <DEDUP_REMOVED lines=9> */
[----:B------:R-:W-:Y:S01]  /*0090*/  HFMA2 R9, -RZ, RZ, 0, 0 ;  /* 0x00000000ff097431 */ /* 0x000fe200000001ff */
[----:B------:R-:W0:Y:S07]  /*00a0*/  LDCU.64 UR14, c[0x0][0x358] ;  /* 0x00006b00ff0e77ac */ /* 0x000e2e0008000a00 */
        /* <DEDUP_REMOVED lines=11> */
[----:B------:R-:W-:Y:S01]  /*0160*/  IMAD.MOV.U32 R12, RZ, RZ, 0x1 ;  /* 0x00000001ff0c7424 */ /* 0x000fe200078e00ff */
        /* <DEDUP_REMOVED lines=17> */
[----:B------:R-:W-:-:S07]  /*0280*/  MOV R0, 0x2a0 ;  /* 0x000002a000007802 */ /* 0x000fce0000000f00 */
[----:B-----5:R-:W-:Y:S05]  /*0290*/  CALL.REL.NOINC `($__internal_9_$__cuda_sm20_div_rn_f64_full) ;  /* 0x0000000c00dc7944 */ /* 0x020fea0003c00000 */
[----:B------:R-:W-:Y:S01]  /*02a0*/  MOV R2, R16 ;  /* 0x0000001000027202 */ /* 0x000fe20000000f00 */
[----:B------:R-:W-:-:S07]  /*02b0*/  IMAD.MOV.U32 R3, RZ, RZ, R17 ;  /* 0x000000ffff037224 */ /* 0x000fce00078e0011 */
.L_x_294:
[----:B------:R-:W0:Y:S01]  /*02c0*/  LDCU UR6, c[0x0][0x398] ;  /* 0x00007300ff0677ac */ /* 0x000e220008000800 */
[----:B------:R-:W-:Y:S01]  /*02d0*/  MOV R9, RZ ;  /* 0x000000ff00097202 */ /* 0x000fe20000000f00 */
[----:B------:R-:W-:Y:S01]  /*02e0*/  UMOV UR4, URZ ;  /* 0x000000ff00047c82 */ /* 0x000fe20008000000 */
[----:B0-----:R-:W-:Y:S02]  /*02f0*/  UISETP.GE.U32.AND UP0, UPT, UR6, 0x4, UPT ;  /* 0x000000040600788c */ /* 0x001fe4000bf06070 */
[----:B------:R-:W-:-:S07]  /*0300*/  ULOP3.LUT UR12, UR6, 0x3, URZ, 0xc0, !UPT ;  /* 0x00000003060c7892 */ /* 0x000fce000f8ec0ff */
[----:B------:R-:W-:Y:S05]  /*0310*/  BRA.U !UP0, `(.L_x_295) ;  /* 0x0000000908bc7547 */ /* 0x000fea000b800000 */
[----:B------:R-:W0:Y:S01]  /*0320*/  LDCU.64 UR8, c[0x0][0x380] ;  /* 0x00007000ff0877ac */ /* 0x000e220008000a00 */
[----:B------:R-:W-:Y:S01]  /*0330*/  IMAD.MOV.U32 R9, RZ, RZ, RZ ;  /* 0x000000ffff097224 */ /* 0x000fe200078e00ff */
[----:B------:R-:W1:Y:S01]  /*0340*/  LDCU.64 UR10, c[0x0][0x390] ;  /* 0x00007200ff0a77ac */ /* 0x000e620008000a00 */
[----:B------:R-:W-:Y:S01]  /*0350*/  ULOP3.LUT UR4, UR6, 0x7ffffffc, URZ, 0xc0, !UPT ;  /* 0x7ffffffc06047892 */ /* 0x000fe2000f8ec0ff */
[----:B------:R-:W2:Y:S01]  /*0360*/  LDCU UR13, c[0x0][0x39c] ;  /* 0x00007380ff0d77ac */ /* 0x000ea20008000800 */
[----:B0-----:R-:W-:Y:S02]  /*0370*/  UIADD3 UR7, UP0, UPT, UR8, 0x18, URZ ;  /* 0x0000001808077890 */ /* 0x001fe4000ff1e0ff */
[----:B-1----:R-:W-:Y:S02]  /*0380*/  UIADD3 UR5, UP1, UPT, UR10, 0x8, URZ ;  /* 0x000000080a057890 */ /* 0x002fe4000ff3e0ff */
[----:B------:R-:W-:Y:S02]  /*0390*/  UIADD3.X UR8, UPT, UPT, URZ, UR9, URZ, UP0, !UPT ;  /* 0x00000009ff087290 */ /* 0x000fe400087fe4ff */
[----:B------:R-:W-:Y:S01]  /*03a0*/  MOV R10, UR7 ;  /* 0x00000007000a7c02 */ /* 0x000fe20008000f00 */
[----:B------:R-:W-:Y:S01]  /*03b0*/  UIADD3.X UR6, UPT, UPT, URZ, UR11, URZ, UP1, !UPT ;  /* 0x0000000bff067290 */ /* 0x000fe20008ffe4ff */
[----:B------:R-:W-:Y:S01]  /*03c0*/  IMAD.U32 R14, RZ, RZ, UR5 ;  /* 0x00000005ff0e7e24 */ /* 0x000fe2000f8e00ff */
[----:B------:R-:W-:Y:S01]  /*03d0*/  UIADD3 UR9, UPT, UPT, -UR4, URZ, URZ ;  /* 0x000000ff04097290 */ /* 0x000fe2000fffe1ff */
[----:B------:R-:W-:-:S03]  /*03e0*/  MOV R11, UR8 ;  /* 0x00000008000b7c02 */ /* 0x000fc60008000f00 */
[----:B--2---:R-:W-:-:S08]  /*03f0*/  IMAD.U32 R15, RZ, RZ, UR6 ;  /* 0x00000006ff0f7e24 */ /* 0x004fd0000f8e00ff */
.L_x_316:
[----:B------:R-:W2:Y:S04]  /*0400*/  LDG.E.CONSTANT R13, desc[UR14][R10.64+-0x14] ;  /* 0xffffec0e0a0d7981 */ /* 0x000ea8000c1e9900 */
[----:B------:R-:W3:Y:S04]  /*0410*/  LDG.E.CONSTANT R0, desc[UR14][R10.64+-0x18] ;  /* 0xffffe80e0a007981 */ /* 0x000ee8000c1e9900 */
[----:B------:R-:W4:Y:S01]  /*0420*/  LDG.E.CONSTANT R12, desc[UR14][R10.64+-0x10] ;  /* 0xfffff00e0a0c7981 */ /* 0x000f22000c1e9900 */
[----:B------:R-:W-:Y:S01]  /*0430*/  UIADD3 UR9, UPT, UPT, UR9, 0x4, URZ ;  /* 0x0000000409097890 */ /* 0x000fe2000fffe0ff */
[----:B------:R-:W-:Y:S03]  /*0440*/  BSSY.RECONVERGENT B0, `(.L_x_296) ;  /* 0x0000017000007945 */ /* 0x000fe60003800200 */
[----:B------:R-:W-:Y:S01]  /*0450*/  UISETP.NE.AND UP0, UPT, UR9, URZ, UPT ;  /* 0x000000ff0900728c */ /* 0x000fe2000bf05270 */
[----:B--2--5:R-:W-:Y:S01]  /*0460*/  FADD R13, R6, -R13 ;  /* 0x8000000d060d7221 */ /* 0x024fe20000000000 */
[----:B---3--:R-:W-:-:S03]  /*0470*/  FADD R0, R5, -R0 ;  /* 0x8000000005007221 */ /* 0x008fc60000000000 */
[----:B------:R-:W-:Y:S01]  /*0480*/  FMUL R13, R13, R13 ;  /* 0x0000000d0d0d7220 */ /* 0x000fe20000400000 */
[----:B----4-:R-:W-:-:S03]  /*0490*/  FADD R12, R7, -R12 ;  /* 0x8000000c070c7221 */ /* 0x010fc60000000000 */
[----:B------:R-:W-:-:S04]  /*04a0*/  FFMA R13, R0, R0, R13 ;  /* 0x00000000000d7223 */ /* 0x000fc8000000000d */
[----:B------:R-:W-:Y:S01]  /*04b0*/  FFMA R16, R12, R12, R13 ;  /* 0x0000000c0c107223 */ /* 0x000fe2000000000d */
[----:B------:R-:W-:Y:S01]  /*04c0*/  IMAD.MOV.U32 R12, RZ, RZ, R14 ;  /* 0x000000ffff0c7224 */ /* 0x000fe200078e000e */
[----:B------:R-:W-:Y:S02]  /*04d0*/  MOV R13, R15 ;  /* 0x0000000f000d7202 */ /* 0x000fe40000000f00 */
[----:B0-----:R0:W1:Y:S01]  /*04e0*/  MUFU.RSQ R17, R16 ;  /* 0x0000001000117308 */ /* 0x0010620000001400 */
[----:B------:R-:W-:-:S04]  /*04f0*/  IADD3 R0, PT, PT, R16, -0xd000000, RZ ;  /* 0xf300000010007810 */ /* 0x000fc80007ffe0ff */
[----:B------:R-:W-:-:S13]  /*0500*/  ISETP.GT.U32.AND P0, PT, R0, 0x727fffff, PT ;  /* 0x727fffff0000780c */ /* 0x000fda0003f04070 */
[----:B01----:R-:W-:Y:S05]  /*0510*/  @!P0 BRA `(.L_x_297) ;  /* 0x0000000000148947 */ /* 0x003fea0003800000 */
[----:B------:R-:W-:Y:S01]  /*0520*/  IMAD.MOV.U32 R0, RZ, RZ, R16 ;  /* 0x000000ffff007224 */ /* 0x000fe200078e0010 */
[----:B------:R-:W-:-:S07]  /*0530*/  MOV R19, 0x550 ;  /* 0x0000055000137802 */ /* 0x000fce0000000f00 */
[----:B------:R-:W-:Y:S05]  /*0540*/  CALL.REL.NOINC `($__internal_10_$__cuda_sm20_sqrt_rn_f32_slowpath) ;  /* 0x0000001000707944 */ /* 0x000fea0003c00000 */
[----:B------:R-:W-:Y:S01]  /*0550*/  MOV R15, R0 ;  /* 0x00000000000f7202 */ /* 0x000fe20000000f00 */
[----:B------:R-:W-:Y:S06]  /*0560*/  BRA `(.L_x_298) ;  /* 0x0000000000107947 */ /* 0x000fec0003800000 */
.L_x_297:
[----:B------:R-:W-:Y:S01]  /*0570*/  FMUL.FTZ R15, R16, R17 ;  /* 0x00000011100f7220 */ /* 0x000fe20000410000 */
[----:B------:R-:W-:-:S03]  /*0580*/  FMUL.FTZ R14, R17, 0.5 ;  /* 0x3f000000110e7820 */ /* 0x000fc60000410000 */
[----:B------:R-:W-:-:S04]  /*0590*/  FFMA R0, -R15, R15, R16 ;  /* 0x0000000f0f007223 */ /* 0x000fc80000000110 */
[----:B------:R-:W-:-:S07]  /*05a0*/  FFMA R15, R0, R14, R15 ;  /* 0x0000000e000f7223 */ /* 0x000fce000000000f */
.L_x_298:
[----:B------:R-:W-:Y:S05]  /*05b0*/  BSYNC.RECONVERGENT B0 ;  /* 0x0000000000007941 */ /* 0x000fea0003800200 */
.L_x_296:
[----:B------:R-:W2:Y:S04]  /*05c0*/  LDG.E.CONSTANT R17, desc[UR14][R10.64+-0x8] ;  /* 0xfffff80e0a117981 */ /* 0x000ea8000c1e9900 */
[----:B------:R-:W3:Y:S04]  /*05d0*/  LDG.E.CONSTANT R0, desc[UR14][R10.64+-0xc] ;  /* 0xfffff40e0a007981 */ /* 0x000ee8000c1e9900 */
[----:B------:R-:W4:Y:S01]  /*05e0*/  LDG.E.CONSTANT R14, desc[UR14][R10.64+-0x4] ;  /* 0xfffffc0e0a0e7981 */ /* 0x000f22000c1e9900 */
[----:B------:R-:W-:Y:S01]  /*05f0*/  FSETP.GEU.AND P1, PT, R15, UR13, PT ;  /* 0x0000000d0f007c0b */ /* 0x000fe2000bf2e000 */
        /* <DEDUP_REMOVED lines=8> */
[----:B------:R-:W-:-:S05]  /*0680*/  VIADD R0, R20, 0xf3000000 ;  /* 0xf300000014007836 */ /* 0x000fca0000000000 */
[----:B------:R-:W-:Y:S01]  /*0690*/  ISETP.GT.U32.AND P0, PT, R0, 0x727fffff, PT ;  /* 0x727fffff0000780c */ /* 0x000fe20003f04070 */
[----:B------:R-:W-:-:S12]  /*06a0*/  @P1 BRA `(.L_x_300) ;  /* 0x0000000000281947 */ /* 0x000fd80003800000 */
[----:B------:R-:W2:Y:S01]  /*06b0*/  LDG.E.CONSTANT R18, desc[UR14][R12.64+-0x8] ;  /* 0xfffff80e0c127981 */ /* 0x000ea2000c1e9900 */
[----:B------:R-:W-:Y:S02]  /*06c0*/  FSETP.GE.AND P1, PT, R15, UR13, PT ;  /* 0x0000000d0f007c0b */ /* 0x000fe4000bf26000 */
[----:B------:R-:W-:-:S11]  /*06d0*/  MOV R0, RZ ;  /* 0x000000ff00007202 */ /* 0x000fd60000000f00 */
[----:B------:R-:W-:-:S06]  /*06e0*/  @!P1 FFMA R15, -R15, R15, R8 ;  /* 0x0000000f0f0f9223 */ /* 0x000fcc0000000108 */
[----:B------:R-:W3:Y:S02]  /*06f0*/  @!P1 F2F.F64.F32 R14, R15 ;  /* 0x0000000f000e9310 */ /* 0x000ee40000201800 */
[----:B---3--:R-:W-:-:S08]  /*0700*/  @!P1 DMUL R16, R14, R2 ;  /* 0x000000020e109228 */ /* 0x008fd00000000000 */
[----:B------:R-:W-:-:S08]  /*0710*/  @!P1 DMUL R16, R14, R16 ;  /* 0x000000100e109228 */ /* 0x000fd00000000000 */
[----:B------:R-:W-:-:S06]  /*0720*/  @!P1 DMUL R16, R14, R16 ;  /* 0x000000100e109228 */ /* 0x000fcc0000000000 */
[----:B------:R-:W2:Y:S02]  /*0730*/  @!P1 F2F.F32.F64 R0, R16 ;  /* 0x0000001000009310 */ /* 0x000ea40000301000 */
[----:B--2---:R-:W-:-:S07]  /*0740*/  FFMA R9, R18, R0, R9 ;  /* 0x0000000012097223 */ /* 0x004fce0000000009 */
.L_x_300:
[----:B------:R-:W-:Y:S05]  /*0750*/  BSYNC.RECONVERGENT B0 ;  /* 0x0000000000007941 */ /* 0x000fea0003800200 */
.L_x_299:
[----:B------:R-:W-:Y:S04]  /*0760*/  BSSY.RECONVERGENT B0, `(.L_x_301) ;  /* 0x000000b000007945 */ /* 0x000fe80003800200 */
[----:B------:R-:W-:Y:S05]  /*0770*/  @!P0 BRA `(.L_x_302) ;  /* 0x0000000000148947 */ /* 0x000fea0003800000 */
[----:B------:R-:W-:Y:S01]  /*0780*/  IMAD.MOV.U32 R0, RZ, RZ, R20 ;  /* 0x000000ffff007224 */ /* 0x000fe200078e0014 */
[----:B-1----:R-:W-:-:S07]  /*0790*/  MOV R19, 0x7b0 ;  /* 0x000007b000137802 */ /* 0x002fce0000000f00 */
[----:B0-----:R-:W-:Y:S05]  /*07a0*/  CALL.REL.NOINC `($__internal_10_$__cuda_sm20_sqrt_rn_f32_slowpath) ;  /* 0x0000000c00d87944 */ /* 0x001fea0003c00000 */
[----:B------:R-:W-:Y:S01]  /*07b0*/  MOV R15, R0 ;  /* 0x00000000000f7202 */ /* 0x000fe20000000f00 */
[----:B------:R-:W-:Y:S06]  /*07c0*/  BRA `(.L_x_303) ;  /* 0x0000000000107947 */ /* 0x000fec0003800000 */
.L_x_302:
[----:B-1----:R-:W-:Y:S01]  /*07d0*/  FMUL.FTZ R15, R20, R19 ;  /* 0x00000013140f7220 */ /* 0x002fe20000410000 */
[----:B------:R-:W-:-:S03]  /*07e0*/  FMUL.FTZ R14, R19, 0.5 ;  /* 0x3f000000130e7820 */ /* 0x000fc60000410000 */
[----:B------:R-:W-:-:S04]  /*07f0*/  FFMA R0, -R15, R15, R20 ;  /* 0x0000000f0f007223 */ /* 0x000fc80000000114 */
[----:B------:R-:W-:-:S07]  /*0800*/  FFMA R15, R0, R14, R15 ;  /* 0x0000000e000f7223 */ /* 0x000fce000000000f */
.L_x_303:
[----:B------:R-:W-:Y:S05]  /*0810*/  BSYNC.RECONVERGENT B0 ;  /* 0x0000000000007941 */ /* 0x000fea0003800200 */
.L_x_301:
        /* <DEDUP_REMOVED lines=10> */
[----:B0-----:R-:W-:-:S04]  /*08c0*/  FFMA R20, R14, R14, R17 ;  /* 0x0000000e0e147223 */ /* 0x001fc80000000011 */
        /* <DEDUP_REMOVED lines=14> */
.L_x_305:
[----:B------:R-:W-:Y:S05]  /*09b0*/  BSYNC.RECONVERGENT B0 ;  /* 0x0000000000007941 */ /* 0x000fea0003800200 */
.L_x_304:
[----:B------:R-:W-:Y:S04]  /*09c0*/  BSSY.RECONVERGENT B0, `(.L_x_306) ;  /* 0x000000b000007945 */ /* 0x000fe80003800200 */
[----:B------:R-:W-:Y:S05]  /*09d0*/  @!P0 BRA `(.L_x_307) ;  /* 0x0000000000148947 */ /* 0x000fea0003800000 */
[----:B------:R-:W-:Y:S01]  /*09e0*/  IMAD.MOV.U32 R0, RZ, RZ, R20 ;  /* 0x000000ffff007224 */ /* 0x000fe200078e0014 */
[----:B-1----:R-:W-:-:S07]  /*09f0*/  MOV R19, 0xa10 ;  /* 0x00000a1000137802 */ /* 0x002fce0000000f00 */
[----:B0-----:R-:W-:Y:S05]  /*0a00*/  CALL.REL.NOINC `($__internal_10_$__cuda_sm20_sqrt_rn_f32_slowpath) ;  /* 0x0000000c00407944 */ /* 0x001fea0003c00000 */
[----:B------:R-:W-:Y:S01]  /*0a10*/  MOV R15, R0 ;  /* 0x00000000000f7202 */ /* 0x000fe20000000f00 */
[----:B------:R-:W-:Y:S06]  /*0a20*/  BRA `(.L_x_308) ;  /* 0x0000000000107947 */ /* 0x000fec0003800000 */
.L_x_307:
[----:B-1----:R-:W-:Y:S01]  /*0a30*/  FMUL.FTZ R15, R20, R19 ;  /* 0x00000013140f7220 */ /* 0x002fe20000410000 */
[----:B------:R-:W-:-:S03]  /*0a40*/  FMUL.FTZ R14, R19, 0.5 ;  /* 0x3f000000130e7820 */ /* 0x000fc60000410000 */
[----:B------:R-:W-:-:S04]  /*0a50*/  FFMA R0, -R15, R15, R20 ;  /* 0x0000000f0f007223 */ /* 0x000fc80000000114 */
[----:B------:R-:W-:-:S07]  /*0a60*/  FFMA R15, R0, R14, R15 ;  /* 0x0000000e000f7223 */ /* 0x000fce000000000f */
.L_x_308:
[----:B------:R-:W-:Y:S05]  /*0a70*/  BSYNC.RECONVERGENT B0 ;  /* 0x0000000000007941 */ /* 0x000fea0003800200 */
.L_x_306:
        /* <DEDUP_REMOVED lines=25> */
.L_x_310:
[----:B------:R-:W-:Y:S05]  /*0c10*/  BSYNC.RECONVERGENT B0 ;  /* 0x0000000000007941 */ /* 0x000fea0003800200 */
.L_x_309:
[----:B------:R-:W-:Y:S04]  /*0c20*/  BSSY.RECONVERGENT B0, `(.L_x_311) ;  /* 0x000000b000007945 */ /* 0x000fe80003800200 */
[----:B------:R-:W-:Y:S05]  /*0c30*/  @!P0 BRA `(.L_x_312) ;  /* 0x0000000000148947 */ /* 0x000fea0003800000 */
[----:B------:R-:W-:Y:S01]  /*0c40*/  IMAD.MOV.U32 R0, RZ, RZ, R20 ;  /* 0x000000ffff007224 */ /* 0x000fe200078e0014 */
[----:B-1----:R-:W-:-:S07]  /*0c50*/  MOV R19, 0xc70 ;  /* 0x00000c7000137802 */ /* 0x002fce0000000f00 */
[----:B0-----:R-:W-:Y:S05]  /*0c60*/  CALL.REL.NOINC `($__internal_10_$__cuda_sm20_sqrt_rn_f32_slowpath) ;  /* 0x0000000800a87944 */ /* 0x001fea0003c00000 */
[----:B------:R-:W-:Y:S01]  /*0c70*/  MOV R15, R0 ;  /* 0x00000000000f7202 */ /* 0x000fe20000000f00 */
[----:B------:R-:W-:Y:S06]  /*0c80*/  BRA `(.L_x_313) ;  /* 0x0000000000107947 */ /* 0x000fec0003800000 */
.L_x_312:
[----:B-1----:R-:W-:Y:S01]  /*0c90*/  FMUL.FTZ R15, R20, R19 ;  /* 0x00000013140f7220 */ /* 0x002fe20000410000 */
[----:B------:R-:W-:-:S03]  /*0ca0*/  FMUL.FTZ R14, R19, 0.5 ;  /* 0x3f000000130e7820 */ /* 0x000fc60000410000 */
[----:B------:R-:W-:-:S04]  /*0cb0*/  FFMA R0, -R15, R15, R20 ;  /* 0x0000000f0f007223 */ /* 0x000fc80000000114 */
[----:B------:R-:W-:-:S07]  /*0cc0*/  FFMA R15, R0, R14, R15 ;  /* 0x0000000e000f7223 */ /* 0x000fce000000000f */
.L_x_313:
[----:B------:R-:W-:Y:S05]  /*0cd0*/  BSYNC.RECONVERGENT B0 ;  /* 0x0000000000007941 */ /* 0x000fea0003800200 */
.L_x_311:
[----:B------:R-:W-:Y:S01]  /*0ce0*/  FSETP.GEU.AND P0, PT, R15, UR13, PT ;  /* 0x0000000d0f007c0b */ /* 0x000fe2000bf0e000 */
[----:B------:R-:W-:-:S12]  /*0cf0*/  BSSY.RECONVERGENT B0, `(.L_x_314) ;  /* 0x000000c000007945 */ /* 0x000fd80003800200 */
[----:B------:R-:W-:Y:S05]  /*0d00*/  @P0 BRA `(.L_x_315) ;  /* 0x0000000000280947 */ /* 0x000fea0003800000 */
[----:B------:R-:W2:Y:S01]  /*0d10*/  LDG.E.CONSTANT R18, desc[UR14][R12.64+0x4] ;  /* 0x0000040e0c127981 */ /* 0x000ea2000c1e9900 */
[----:B------:R-:W-:Y:S01]  /*0d20*/  FSETP.GE.AND P0, PT, R15, UR13, PT ;  /* 0x0000000d0f007c0b */ /* 0x000fe2000bf06000 */
[----:B------:R-:W-:-:S12]  /*0d30*/  IMAD.MOV.U32 R0, RZ, RZ, RZ ;  /* 0x000000ffff007224 */ /* 0x000fd800078e00ff */
[----:B------:R-:W-:-:S06]  /*0d40*/  @!P0 FFMA R15, -R15, R15, R8 ;  /* 0x0000000f0f0f8223 */ /* 0x000fcc0000000108 */
[----:B------:R-:W1:Y:S02]  /*0d50*/  @!P0 F2F.F64.F32 R14, R15 ;  /* 0x0000000f000e8310 */ /* 0x000e640000201800 */
[----:B-1----:R-:W-:-:S08]  /*0d60*/  @!P0 DMUL R16, R14, R2 ;  /* 0x000000020e108228 */ /* 0x002fd00000000000 */
[----:B------:R-:W-:-:S08]  /*0d70*/  @!P0 DMUL R16, R14, R16 ;  /* 0x000000100e108228 */ /* 0x000fd00000000000 */
[----:B------:R-:W-:-:S06]  /*0d80*/  @!P0 DMUL R16, R14, R16 ;  /* 0x000000100e108228 */ /* 0x000fcc0000000000 */
[----:B------:R-:W2:Y:S02]  /*0d90*/  @!P0 F2F.F32.F64 R0, R16 ;  /* 0x0000001000008310 */ /* 0x000ea40000301000 */
[----:B--2---:R-:W-:-:S07]  /*0da0*/  FFMA R9, R18, R0, R9 ;  /* 0x0000000012097223 */ /* 0x004fce0000000009 */
.L_x_315:
[----:B------:R-:W-:Y:S05]  /*0db0*/  BSYNC.RECONVERGENT B0 ;  /* 0x0000000000007941 */ /* 0x000fea0003800200 */
.L_x_314:
[----:B------:R-:W-:Y:S02]  /*0dc0*/  IADD3 R14, P1, PT, R12, 0x10, RZ ;  /* 0x000000100c0e7810 */ /* 0x000fe40007f3e0ff */
[----:B------:R-:W-:-:S03]  /*0dd0*/  IADD3 R10, P0, PT, R10, 0x30, RZ ;  /* 0x000000300a0a7810 */ /* 0x000fc60007f1e0ff */
[----:B------:R-:W-:Y:S01]  /*0de0*/  IMAD.X R15, RZ, RZ, R13, P1 ;  /* 0x000000ffff0f7224 */ /* 0x000fe200008e060d */
[----:B------:R-:W-:Y:S01]  /*0df0*/  IADD3.X R11, PT, PT, RZ, R11, RZ, P0, !PT ;  /* 0x0000000bff0b7210 */ /* 0x000fe200007fe4ff */
[----:B------:R-:W-:Y:S08]  /*0e00*/  BRA.U UP0, `(.L_x_316) ;  /* 0xfffffff5007c7547 */ /* 0x000ff0000b83ffff */
.L_x_295:
[----:B------:R-:W-:-:S09]  /*0e10*/  UISETP.NE.AND UP0, UPT, UR12, URZ, UPT ;  /* 0x000000ff0c00728c */ /* 0x000fd2000bf05270 */
[----:B------:R-:W-:Y:S05]  /*0e20*/  BRA.U !UP0, `(.L_x_293) ;  /* 0x0000000108e47547 */ /* 0x000fea000b800000 */
[----:B------:R-:W1:Y:S01]  /*0e30*/  LDCU.64 UR8, c[0x0][0x380] ;  /* 0x00007000ff0877ac */ /* 0x000e620008000a00 */
[----:B------:R-:W2:Y:S01]  /*0e40*/  LDCU.64 UR6, c[0x0][0x390] ;  /* 0x00007200ff0677ac */ /* 0x000ea20008000a00 */
[----:B------:R-:W3:Y:S01]  /*0e50*/  LDCU UR11, c[0x0][0x39c] ;  /* 0x00007380ff0b77ac */ /* 0x000ee20008000800 */
[----:B------:R-:W-:Y:S02]  /*0e60*/  UIADD3 UR5, UPT, UPT, -UR12, URZ, URZ ;  /* 0x000000ff0c057290 */ /* 0x000fe4000fffe1ff */
[----:B-1----:R-:W-:-:S04]  /*0e70*/  UIMAD.WIDE.U32 UR8, UR4, 0xc, UR8 ;  /* 0x0000000c040878a5 */ /* 0x002fc8000f8e0008 */
[----:B------:R-:W-:Y:S02]  /*0e80*/  UIADD3 UR10, UP0, UPT, UR8, 0x8, URZ ;  /* 0x00000008080a7890 */ /* 0x000fe4000ff1e0ff */
[----:B--2---:R-:W-:Y:S02]  /*0e90*/  UIMAD.WIDE.U32 UR6, UR4, 0x4, UR6 ;  /* 0x00000004040678a5 */ /* 0x004fe4000f8e0006 */
[----:B------:R-:W-:Y:S02]  /*0ea0*/  UIADD3.X UR8, UPT, UPT, URZ, UR9, URZ, UP0, !UPT ;  /* 0x00000009ff087290 */ /* 0x000fe400087fe4ff */
[----:B------:R-:W-:-:S04]  /*0eb0*/  MOV R10, UR10 ;  /* 0x0000000a000a7c02 */ /* 0x000fc80008000f00 */
[----:B---3--:R-:W-:-:S07]  /*0ec0*/  MOV R11, UR8 ;  /* 0x00000008000b7c02 */ /* 0x008fce0008000f00 */
.L_x_322:
        /* <DEDUP_REMOVED lines=11> */
[----:B------:R-:W-:-:S04]  /*0f80*/  FFMA R14, R12, R12, R13 ;  /* 0x0000000c0c0e7223 */ /* 0x000fc8000000000d */
[----:B------:R-:W-:Y:S01]  /*0f90*/  VIADD R0, R14, 0xf3000000 ;  /* 0xf30000000e007836 */ /* 0x000fe20000000000 */
[----:B------:R1:W2:Y:S04]  /*0fa0*/  MUFU.RSQ R15, R14 ;  /* 0x0000000e000f7308 */ /* 0x0002a80000001400 */
[----:B------:R-:W-:-:S13]  /*0fb0*/  ISETP.GT.U32.AND P0, PT, R0, 0x727fffff, PT ;  /* 0x727fffff0000780c */ /* 0x000fda0003f04070 */
[----:B-12---:R-:W-:Y:S05]  /*0fc0*/  @!P0 BRA `(.L_x_318) ;  /* 0x0000000000148947 */ /* 0x006fea0003800000 */
[----:B------:R-:W-:Y:S02]  /*0fd0*/  MOV R0, R14 ;  /* 0x0000000e00007202 */ /* 0x000fe40000000f00 */
[----:B------:R-:W-:-:S07]  /*0fe0*/  MOV R19, 0x1000 ;  /* 0x0000100000137802 */ /* 0x000fce0000000f00 */
[----:B0-----:R-:W-:Y:S05]  /*0ff0*/  CALL.REL.NOINC `($__internal_10_$__cuda_sm20_sqrt_rn_f32_slowpath) ;  /* 0x0000000400c47944 */ /* 0x001fea0003c00000 */
[----:B------:R-:W-:Y:S01]  /*1000*/  MOV R13, R0 ;  /* 0x00000000000d7202 */ /* 0x000fe20000000f00 */
[----:B------:R-:W-:Y:S06]  /*1010*/  BRA `(.L_x_319) ;  /* 0x0000000000107947 */ /* 0x000fec0003800000 */
.L_x_318:
[----:B------:R-:W-:Y:S01]  /*1020*/  FMUL.FTZ R13, R14, R15 ;  /* 0x0000000f0e0d7220 */ /* 0x000fe20000410000 */
[----:B------:R-:W-:-:S03]  /*1030*/  FMUL.FTZ R12, R15, 0.5 ;  /* 0x3f0000000f0c7820 */ /* 0x000fc60000410000 */
[----:B------:R-:W-:-:S04]  /*1040*/  FFMA R0, -R13, R13, R14 ;  /* 0x0000000d0d007223 */ /* 0x000fc8000000010e */
[----:B------:R-:W-:-:S07]  /*1050*/  FFMA R13, R0, R12, R13 ;  /* 0x0000000c000d7223 */ /* 0x000fce000000000d */
.L_x_319:
[----:B------:R-:W-:Y:S05]  /*1060*/  BSYNC.RECONVERGENT B0 ;  /* 0x0000000000007941 */ /* 0x000fea0003800200 */
.L_x_317:
[----:B------:R-:W-:Y:S01]  /*1070*/  FSETP.GEU.AND P0, PT, R13, UR11, PT ;  /* 0x0000000b0d007c0b */ /* 0x000fe2000bf0e000 */
[----:B------:R-:W-:-:S12]  /*1080*/  BSSY.RECONVERGENT B0, `(.L_x_320) ;  /* 0x000000e000007945 */ /* 0x000fd80003800200 */
[----:B------:R-:W-:Y:S05]  /*1090*/  @P0 BRA `(.L_x_321) ;  /* 0x0000000000300947 */ /* 0x000fea0003800000 */
[----:B------:R-:W-:Y:S01]  /*10a0*/  IMAD.U32 R16, RZ, RZ, UR6 ;  /* 0x00000006ff107e24 */ /* 0x000fe2000f8e00ff */
[----:B------:R-:W-:-:S05]  /*10b0*/  MOV R17, UR7 ;  /* 0x0000000700117c02 */ /* 0x000fca0008000f00 */
[----:B------:R-:W2:Y:S01]  /*10c0*/  LDG.E.CONSTANT R16, desc[UR14][R16.64] ;  /* 0x0000000e10107981 */ /* 0x000ea2000c1e9900 */
[----:B------:R-:W-:Y:S02]  /*10d0*/  FSETP.GE.AND P0, PT, R13, UR11, PT ;  /* 0x0000000b0d007c0b */ /* 0x000fe4000bf06000 */
[----:B------:R-:W-:-:S11]  /*10e0*/  MOV R0, RZ ;  /* 0x000000ff00007202 */ /* 0x000fd60000000f00 */
[----:B------:R-:W-:-:S06]  /*10f0*/  @!P0 FFMA R13, -R13, R13, R8 ;  /* 0x0000000d0d0d8223 */ /* 0x000fcc0000000108 */
[----:B------:R-:W1:Y:S02]  /*1100*/  @!P0 F2F.F64.F32 R12, R13 ;  /* 0x0000000d000c8310 */ /* 0x000e640000201800 */
[----:B-1----:R-:W-:-:S08]  /*1110*/  @!P0 DMUL R14, R12, R2 ;  /* 0x000000020c0e8228 */ /* 0x002fd00000000000 */
[----:B------:R-:W-:-:S08]  /*1120*/  @!P0 DMUL R14, R12, R14 ;  /* 0x0000000e0c0e8228 */ /* 0x000fd00000000000 */
[----:B------:R-:W-:-:S06]  /*1130*/  @!P0 DMUL R14, R12, R14 ;  /* 0x0000000e0c0e8228 */ /* 0x000fcc0000000000 */
[----:B------:R-:W2:Y:S02]  /*1140*/  @!P0 F2F.F32.F64 R0, R14 ;  /* 0x0000000e00008310 */ /* 0x000ea40000301000 */
[----:B--2---:R-:W-:-:S07]  /*1150*/  FFMA R9, R16, R0, R9 ;  /* 0x0000000010097223 */ /* 0x004fce0000000009 */
.L_x_321:
[----:B------:R-:W-:Y:S05]  /*1160*/  BSYNC.RECONVERGENT B0 ;  /* 0x0000000000007941 */ /* 0x000fea0003800200 */
.L_x_320:
[----:B------:R-:W-:Y:S01]  /*1170*/  IADD3 R10, P0, PT, R10, 0xc, RZ ;  /* 0x0000000c0a0a7810 */ /* 0x000fe20007f1e0ff */
[----:B------:R-:W-:-:S04]  /*1180*/  UIADD3 UR6, UP0, UPT, UR6, 0x4, URZ ;  /* 0x0000000406067890 */ /* 0x000fc8000ff1e0ff */
[----:B------:R-:W-:Y:S01]  /*1190*/  IMAD.X R11, RZ, RZ, R11, P0 ;  /* 0x000000ffff0b7224 */ /* 0x000fe200000e060b */
[----:B------:R-:W-:Y:S01]  /*11a0*/  UIADD3.X UR7, UPT, UPT, URZ, UR7, URZ, UP0, !UPT ;  /* 0x00000007ff077290 */ /* 0x000fe200087fe4ff */
[----:B------:R-:W-:Y:S11]  /*11b0*/  BRA.U UP1, `(.L_x_322) ;  /* 0xfffffffd01447547 */ /* 0x000ff6000b83ffff */
.L_x_293:
[----:B------:R-:W1:Y:S01]  /*11c0*/  LDC.64 R2, c[0x0][0x388] ;  /* 0x0000e200ff027b82 */ /* 0x000e620000000a00 */
[----:B------:R-:W-:Y:S01]  /*11d0*/  FMNMX R9, R9, 1.00000001335143196e-10, !PT ;  /* 0x2edbe6ff09097809 */ /* 0x000fe20007800000 */
[----:B-1---5:R-:W-:-:S05]  /*11e0*/  IMAD.WIDE R4, R4, 0x4, R2 ;  /* 0x0000000404047825 */ /* 0x022fca00078e0202 */
[----:B0-----:R-:W-:Y:S01]  /*11f0*/  STG.E desc[UR14][R4.64], R9 ;  /* 0x0000000904007986 */ /* 0x001fe2000c10190e */
[----:B------:R-:W-:Y:S05]  /*1200*/  EXIT ;  /* 0x000000000000794d */ /* 0x000fea0003800000 */
        .weak           $__internal_9_$__cuda_sm20_div_rn_f64_full
        .type           $__internal_9_$__cuda_sm20_div_rn_f64_full,@function
        .size           $__internal_9_$__cuda_sm20_div_rn_f64_full,($__internal_10_$__cuda_sm20_sqrt_rn_f32_slowpath - $__internal_9_$__cuda_sm20_div_rn_f64_full)
$__internal_9_$__cuda_sm20_div_rn_f64_full:
[C---:B------:R-:W-:Y:S02]  /*1210*/  FSETP.GEU.AND P0, PT, |R11|.reuse, 1.469367938527859385e-39, PT ;  /* 0x001000000b00780b */ /* 0x040fe40003f0e200 */
[----:B------:R-:W-:Y:S02]  /*1220*/  LOP3.LUT R2, R11, 0x800fffff, RZ, 0xc0, !PT ;  /* 0x800fffff0b027812 */ /* 0x000fe400078ec0ff */
[----:B------:R-:W-:Y:S02]  /*1230*/  MOV R12, R10 ;  /* 0x0000000a000c7202 */ /* 0x000fe40000000f00 */
[----:B------:R-:W-:Y:S02]  /*1240*/  MOV R13, R11 ;  /* 0x0000000b000d7202 */ /* 0x000fe40000000f00 */
[----:B------:R-:W-:Y:S01]  /*1250*/  LOP3.LUT R3, R2, 0x3ff00000, RZ, 0xfc, !PT ;  /* 0x3ff0000002037812 */ /* 0x000fe200078efcff */
[----:B------:R-:W-:Y:S01]  /*1260*/  IMAD.MOV.U32 R2, RZ, RZ, R10 ;  /* 0x000000ffff027224 */ /* 0x000fe200078e000a */
[----:B------:R-:W-:-:S02]  /*1270*/  MOV R14, 0x1 ;  /* 0x00000001000e7802 */ /* 0x000fc40000000f00 */
[----:B------:R-:W-:Y:S01]  /*1280*/  LOP3.LUT R18, R11, 0x7ff00000, RZ, 0xc0, !PT ;  /* 0x7ff000000b127812 */ /* 0x000fe200078ec0ff */
[----:B------:R-:W-:Y:S01]  /*1290*/  @!P0 DMUL R2, R12, 8.98846567431157953865e+307 ;  /* 0x7fe000000c028828 */ /* 0x000fe20000000000 */
[----:B------:R-:W-:Y:S02]  /*12a0*/  MOV R9, 0x1ca00000 ;  /* 0x1ca0000000097802 */ /* 0x000fe40000000f00 */
[----:B------:R-:W-:Y:S02]  /*12b0*/  ISETP.LE.U32.AND P1, PT, R18, 0x40700000, PT ;  /* 0x407000001200780c */ /* 0x000fe40003f23070 */
[----:B------:R-:W-:Y:S01]  /*12c0*/  MOV R21, 0x40700000 ;  /* 0x4070000000157802 */ /* 0x000fe20000000f00 */
[----:B------:R-:W0:Y:S01]  /*12d0*/  MUFU.RCP64H R15, R3 ;  /* 0x00000003000f7308 */ /* 0x000e220000001800 */
[----:B------:R-:W-:-:S03]  /*12e0*/  MOV R20, R18 ;  /* 0x0000001200147202 */ /* 0x000fc60000000f00 */
[----:B------:R-:W-:Y:S01]  /*12f0*/  VIADD R22, R21, 0xffffffff ;  /* 0xffffffff15167836 */ /* 0x000fe20000000000 */
[----:B------:R-:W-:-:S04]  /*1300*/  @!P0 LOP3.LUT R20, R3, 0x7ff00000, RZ, 0xc0, !PT ;  /* 0x7ff0000003148812 */ /* 0x000fc800078ec0ff */
[----:B------:R-:W-:Y:S02]  /*1310*/  ISETP.GT.U32.AND P0, PT, R22, 0x7feffffe, PT ;  /* 0x7feffffe1600780c */ /* 0x000fe40003f04070 */
[----:B------:R-:W-:-:S04]  /*1320*/  IADD3 R22, PT, PT, R20, -0x1, RZ ;  /* 0xffffffff14167810 */ /* 0x000fc80007ffe0ff */
[----:B------:R-:W-:Y:S01]  /*1330*/  ISETP.GT.U32.OR P0, PT, R22, 0x7feffffe, P0 ;  /* 0x7feffffe1600780c */ /* 0x000fe20000704470 */
[----:B0-----:R-:W-:-:S08]  /*1340*/  DFMA R16, R14, -R2, 1 ;  /* 0x3ff000000e10742b */ /* 0x001fd00000000802 */
[----:B------:R-:W-:-:S08]  /*1350*/  DFMA R16, R16, R16, R16 ;  /* 0x000000101010722b */ /* 0x000fd00000000010 */
[----:B------:R-:W-:Y:S01]  /*1360*/  DFMA R14, R14, R16, R14 ;  /* 0x000000100e0e722b */ /* 0x000fe2000000000e */
[----:B------:R-:W-:-:S07]  /*1370*/  SEL R16, R9, 0x63400000, !P1 ;  /* 0x6340000009107807 */ /* 0x000fce0004800000 */
[----:B------:R-:W-:-:S08]  /*1380*/  DFMA R10, R14, -R2, 1 ;  /* 0x3ff000000e0a742b */ /* 0x000fd00000000802 */
[----:B------:R-:W-:Y:S01]  /*1390*/  DFMA R14, R14, R10, R14 ;  /* 0x0000000a0e0e722b */ /* 0x000fe2000000000e */
[----:B------:R-:W-:Y:S01]  /*13a0*/  LOP3.LUT R11, R16, 0x3b000, RZ, 0xfc, !PT ;  /* 0x0003b000100b7812 */ /* 0x000fe200078efcff */
[----:B------:R-:W-:-:S06]  /*13b0*/  IMAD.MOV.U32 R10, RZ, RZ, RZ ;  /* 0x000000ffff0a7224 */ /* 0x000fcc00078e00ff */
[----:B------:R-:W-:-:S08]  /*13c0*/  DMUL R16, R14, R10 ;  /* 0x0000000a0e107228 */ /* 0x000fd00000000000 */
[----:B------:R-:W-:-:S08]  /*13d0*/  DFMA R18, R16, -R2, R10 ;  /* 0x800000021012722b */ /* 0x000fd0000000000a */
[----:B------:R-:W-:Y:S01]  /*13e0*/  DFMA R14, R14, R18, R16 ;  /* 0x000000120e0e722b */ /* 0x000fe20000000010 */
[----:B------:R-:W-:Y:S10]  /*13f0*/  @P0 BRA `(.L_x_323) ;  /* 0x0000000000740947 */ /* 0x000ff40003800000 */
[----:B------:R-:W-:Y:S02]  /*1400*/  LOP3.LUT R18, R13, 0x7ff00000, RZ, 0xc0, !PT ;  /* 0x7ff000000d127812 */ /* 0x000fe400078ec0ff */
[----:B------:R-:W-:Y:S02]  /*1410*/  MOV R16, 0x40700000 ;  /* 0x4070000000107802 */ /* 0x000fe40000000f00 */
[----:B------:R-:W-:Y:S01]  /*1420*/  ISETP.LE.U32.AND P0, PT, R18, 0x40700000, PT ;  /* 0x407000001200780c */ /* 0x000fe20003f03070 */
[----:B------:R-:W-:-:S03]  /*1430*/  IMAD.MOV R17, RZ, RZ, -R18 ;  /* 0x000000ffff117224 */ /* 0x000fc600078e0a12 */
[----:B------:R-:W-:Y:S02]  /*1440*/  SEL R18, R9, 0x63400000, !P0 ;  /* 0x6340000009127807 */ /* 0x000fe40004000000 */
[----:B------:R-:W-:-:S04]  /*1450*/  VIADDMNMX R16, R17, R16, 0xb9600000, !PT ;  /* 0xb960000011107446 */ /* 0x000fc80007800110 */
[----:B------:R-:W-:-:S04]  /*1460*/  VIMNMX R9, PT, PT, R16, 0x46a00000, PT ;  /* 0x46a0000010097848 */ /* 0x000fc80003fe0100 */
[----:B------:R-:W-:Y:S01]  /*1470*/  IADD3 R9, PT, PT, R9, -R18, RZ ;  /* 0x8000001209097210 */ /* 0x000fe20007ffe0ff */
[----:B------:R-:W-:-:S03]  /*1480*/  IMAD.MOV.U32 R18, RZ, RZ, RZ ;  /* 0x000000ffff127224 */ /* 0x000fc600078e00ff */
[----:B------:R-:W-:-:S06]  /*1490*/  IADD3 R19, PT, PT, R9, 0x7fe00000, RZ ;  /* 0x7fe0000009137810 */ /* 0x000fcc0007ffe0ff */
        /* <DEDUP_REMOVED lines=19> */
.L_x_323:
[----:B------:R-:W-:-:S14]  /*15d0*/  DSETP.NAN.AND P0, PT, R12, R12, PT ;  /* 0x0000000c0c00722a */ /* 0x000fdc0003f08000 */
[----:B------:R-:W-:Y:S05]  /*15e0*/  @P0 BRA `(.L_x_325) ;  /* 0x0000000000340947 */ /* 0x000fea0003800000 */
[----:B------:R-:W-:Y:S02]  /*15f0*/  ISETP.NE.AND P0, PT, R21, R20, PT ;  /* 0x000000141500720c */ /* 0x000fe40003f05270 */
[----:B------:R-:W-:Y:S02]  /*1600*/  MOV R16, 0x0 ;  /* 0x0000000000107802 */ /* 0x000fe40000000f00 */
[----:B------:R-:W-:-:S09]  /*1610*/  MOV R17, 0xfff80000 ;  /* 0xfff8000000117802 */ /* 0x000fd20000000f00 */
[----:B------:R-:W-:Y:S05]  /*1620*/  @!P0 BRA `(.L_x_324) ;  /* 0x00000000002c8947 */ /* 0x000fea0003800000 */
[----:B------:R-:W-:Y:S02]  /*1630*/  ISETP.NE.AND P0, PT, R21, 0x7ff00000, PT ;  /* 0x7ff000001500780c */ /* 0x000fe40003f05270 */
[----:B------:R-:W-:Y:S02]  /*1640*/  LOP3.LUT R12, R13, 0x4073b000, RZ, 0x3c, !PT ;  /* 0x4073b0000d0c7812 */ /* 0x000fe400078e3cff */
[----:B------:R-:W-:Y:S02]  /*1650*/  ISETP.EQ.OR P0, PT, R20, RZ, !P0 ;  /* 0x000000ff1400720c */ /* 0x000fe40004702670 */
[----:B------:R-:W-:-:S11]  /*1660*/  LOP3.LUT R17, R12, 0x80000000, RZ, 0xc0, !PT ;  /* 0x800000000c117812 */ /* 0x000fd600078ec0ff */
[----:B------:R-:W-:Y:S01]  /*1670*/  @P0 LOP3.LUT R2, R17, 0x7ff00000, RZ, 0xfc, !PT ;  /* 0x7ff0000011020812 */ /* 0x000fe200078efcff */
[----:B------:R-:W-:Y:S01]  /*1680*/  @!P0 IMAD.MOV.U32 R16, RZ, RZ, RZ ;  /* 0x000000ffff108224 */ /* 0x000fe200078e00ff */
[----:B------:R-:W-:Y:S02]  /*1690*/  @P0 MOV R16, RZ ;  /* 0x000000ff00100202 */ /* 0x000fe40000000f00 */
[----:B------:R-:W-:Y:S01]  /*16a0*/  @P0 MOV R17, R2 ;  /* 0x0000000200110202 */ /* 0x000fe20000000f00 */
[----:B------:R-:W-:Y:S06]  /*16b0*/  BRA `(.L_x_324) ;  /* 0x0000000000087947 */ /* 0x000fec0003800000 */
.L_x_325:
[----:B------:R-:W-:Y:S01]  /*16c0*/  LOP3.LUT R17, R13, 0x80000, RZ, 0xfc, !PT ;  /* 0x000800000d117812 */ /* 0x000fe200078efcff */
[----:B------:R-:W-:-:S07]  /*16d0*/  IMAD.MOV.U32 R16, RZ, RZ, R12 ;  /* 0x000000ffff107224 */ /* 0x000fce00078e000c */
.L_x_324:
[----:B------:R-:W-:Y:S02]  /*16e0*/  MOV R2, R0 ;  /* 0x0000000000027202 */ /* 0x000fe40000000f00 */
[----:B------:R-:W-:-:S04]  /*16f0*/  MOV R3, 0x0 ;  /* 0x0000000000037802 */ /* 0x000fc80000000f00 */
[----:B------:R-:W-:Y:S05]  /*1700*/  RET.REL.NODEC R2 `(_ZN8physgrad24calculate_density_kernelEPK6float3PfPKfif) ;  /* 0xffffffe8023c7950 */ /* 0x000fea0003c3ffff */
        .weak           $__internal_10_$__cuda_sm20_sqrt_rn_f32_slowpath
        .type           $__internal_10_$__cuda_sm20_sqrt_rn_f32_slowpath,@function
        .size           $__internal_10_$__cuda_sm20_sqrt_rn_f32_slowpath,(.L_x_338 - $__internal_10_$__cuda_sm20_sqrt_rn_f32_slowpath)
$__internal_10_$__cuda_sm20_sqrt_rn_f32_slowpath:
        /* <DEDUP_REMOVED lines=19> */
.L_x_326:
[----:B------:R-:W-:Y:S02]  /*1840*/  HFMA2 R15, -RZ, RZ, 0, 0 ;  /* 0x00000000ff0f7431 */ /* 0x000fe400000001ff */
[----:B------:R-:W-:Y:S01]  /*1850*/  IMAD.MOV.U32 R0, RZ, RZ, R14 ;  /* 0x000000ffff007224 */ /* 0x000fe200078e000e */
[----:B------:R-:W-:-:S04]  /*1860*/  MOV R14, R19 ;  /* 0x00000013000e7202 */ /* 0x000fc80000000f00 */
[----:B------:R-:W-:Y:S05]  /*1870*/  RET.REL.NODEC R14 `(_ZN8physgrad24calculate_density_kernelEPK6float3PfPKfif) ;  /* 0xffffffe40ee07950 */ /* 0x000fea0003c3ffff */
.L_x_327:
        /* <DEDUP_REMOVED lines=16> */
.L_x_338:


//--------------------- .nv.shared.reserved.0     --------------------------
	.section	.nv.shared.reserved.0,"aw",@nobits
	.weak		__nv_reservedSMEM_offset_0_alias
	.size		__nv_reservedSMEM_offset_0_alias, 0, 64
	.other		__nv_reservedSMEM_offset_0_alias,@"STO_CUDA_RESERVED_SHARED STV_DEFAULT"
__nv_reservedSMEM_offset_0_alias:
	.zero		0
	.zero		64


//--------------------- .nv.constant0._ZN8physgrad30advect_fluid_properties_kernelEPK6float3PfS3_if --------------------------
	.section	.nv.constant0._ZN8physgrad30advect_fluid_properties_kernelEPK6float3PfS3_if,"a",@progbits
	.sectionflags	@""
	.align	4
.nv.constant0._ZN8physgrad30advect_fluid_properties_kernelEPK6float3PfS3_if:
	.zero		928


//--------------------- .nv.constant0._ZN8physgrad30handle_fluid_boundaries_kernelEP6float3S1_iS0_S0_f --------------------------
	.section	.nv.constant0._ZN8physgrad30handle_fluid_boundaries_kernelEP6float3S1_iS0_S0_f,"a",@progbits
	.sectionflags	@""
	.align	4
.nv.constant0._ZN8physgrad30handle_fluid_boundaries_kernelEP6float3S1_iS0_S0_f:
	.zero		944


//--------------------- .nv.constant0._ZN8physgrad32calculate_surface_tension_kernelEPK6float3PKfS4_PS0_iff --------------------------
	.section	.nv.constant0._ZN8physgrad32calculate_surface_tension_kernelEPK6float3PKfS4_PS0_iff,"a",@progbits
	.sectionflags	@""
	.align	4
.nv.constant0._ZN8physgrad32calculate_surface_tension_kernelEPK6float3PKfS4_PS0_iff:
	.zero		940


//--------------------- .nv.constant0._ZN8physgrad33calculate_viscosity_forces_kernelEPK6float3S2_PKfS4_PS0_iff --------------------------
	.section	.nv.constant0._ZN8physgrad33calculate_viscosity_forces_kernelEPK6float3S2_PKfS4_PS0_iff,"a",@progbits
	.sectionflags	@""
	.align	4
.nv.constant0._ZN8physgrad33calculate_viscosity_forces_kernelEPK6float3S2_PKfS4_PS0_iff:
	.zero		948


//--------------------- .nv.constant0._ZN8physgrad32calculate_pressure_forces_kernelEPK6float3PKfS4_S4_PS0_if --------------------------
	.section	.nv.constant0._ZN8physgrad32calculate_pressure_forces_kernelEPK6float3PKfS4_S4_PS0_if,"a",@progbits
	.sectionflags	@""
	.align	4
.nv.constant0._ZN8physgrad32calculate_pressure_forces_kernelEPK6float3PKfS4_S4_PS0_if:
	.zero		944


//--------------------- .nv.constant0._ZN8physgrad25calculate_pressure_kernelEPKfPfiff --------------------------
	.section	.nv.constant0._ZN8physgrad25calculate_pressure_kernelEPKfPfiff,"a",@progbits
	.sectionflags	@""
	.align	4
.nv.constant0._ZN8physgrad25calculate_pressure_kernelEPKfPfiff:
	.zero		924


//--------------------- .nv.constant0._ZN8physgrad24calculate_density_kernelEPK6float3PfPKfif --------------------------
	.section	.nv.constant0._ZN8physgrad24calculate_density_kernelEPK6float3PfPKfif,"a",@progbits
	.sectionflags	@""
	.align	4
.nv.constant0._ZN8physgrad24calculate_density_kernelEPK6float3PfPKfif:
	.zero		928


//--------------------- SYMBOLS --------------------------

	.type		.nv.reservedSmem.offset0,@object
	.size		.nv.reservedSmem.offset0,0x4
